def gluon_wgmma(
    a_ptr,
    b_ptr,
    c_ptr,
    M,
    N,
    K,
    stride_am,
    stride_bk,
    stride_cm,
    BLOCK_M: gl.constexpr,
    BLOCK_N: gl.constexpr,
    BLOCK_K: gl.constexpr,
    DTYPE: gl.constexpr,
    A_LAYOUT: gl.constexpr,
    B_LAYOUT: gl.constexpr,
    C_LAYOUT: gl.constexpr,
    B_SHAPE: gl.constexpr,
    TRANS_B: gl.constexpr,
    NUM_BUFFERS: gl.constexpr,
    NUM_WARPS: gl.constexpr,
):
    a_desc = tma.make_tensor_descriptor(
        a_ptr, [M, K], [stride_am, 1], [BLOCK_M, BLOCK_K], A_LAYOUT
    )
    b_desc = tma.make_tensor_descriptor(
        b_ptr,
        [N, K] if TRANS_B else [K, N],
        [stride_bk, 1],
        B_SHAPE,
        B_LAYOUT,
    )
    c_desc = tma.make_tensor_descriptor(
        c_ptr, [M, N], [stride_cm, 1], [BLOCK_M, BLOCK_N], C_LAYOUT
    )

    a_bufs = gl.allocate_shared_memory(
        DTYPE, [NUM_BUFFERS, BLOCK_M, BLOCK_K], A_LAYOUT
    )
    b_bufs = gl.allocate_shared_memory(DTYPE, [NUM_BUFFERS] + B_SHAPE, B_LAYOUT)

    pid_m = gl.program_id(0)
    pid_n = gl.program_id(1)
    off_m = pid_m * BLOCK_M
    off_n = pid_n * BLOCK_N

    mma_layout: gl.constexpr = pick_wgmma_layout(DTYPE, BLOCK_M, BLOCK_N, NUM_WARPS)
    acc = warpgroup_mma_init(
        gl.zeros((BLOCK_M, BLOCK_N), dtype=gl.float32, layout=mma_layout)
    )

    bars = gl.allocate_shared_memory(
        gl.int64, [NUM_BUFFERS, 1], mbarrier.MBarrierLayout()
    )
    for i in gl.static_range(NUM_BUFFERS):
        mbarrier.init(bars.index(i), count=1)
    idx = 0
    phase = 0

    for k in range(0, K, BLOCK_K):
        a = a_bufs.index(idx)
        b = b_bufs.index(idx)
        bar = bars.index(idx)
        mbarrier.expect(bar, a_desc.block_type.nbytes + b_desc.block_type.nbytes)
        tma.async_copy_global_to_shared(a_desc, [off_m, k], bar, a)
        tma.async_copy_global_to_shared(
            b_desc, [off_n, k] if TRANS_B else [k, off_n], bar, b
        )
        mbarrier.wait(bar, phase=phase)

        if TRANS_B:
            b = b.permute((1, 0))
        acc = warpgroup_mma_wait(num_outstanding=0, deps=(acc,))
        acc = warpgroup_mma(a, b, acc, is_async=True)

        idx += 1
        if idx == NUM_BUFFERS:
            idx = 0
            phase ^= 1

    acc = warpgroup_mma_wait(num_outstanding=0, deps=(acc,))
    for i in gl.static_range(NUM_BUFFERS):
        mbarrier.invalidate(bars.index(i))

    c_smem = gl.allocate_shared_memory(DTYPE, [BLOCK_M, BLOCK_N], C_LAYOUT)
    c_smem.store(acc.to(DTYPE))
    fence_async_shared()
    tma.async_copy_shared_to_global(c_desc, [off_m, off_n], c_smem)
    tma.store_wait(pendings=0)

# config = {"BLOCK_K": 128, "BLOCK_M": 64, "BLOCK_N": 64, "arch": "sm_90", "dtype": "bf16", "num_buffers": 4, "num_warps": 4, "trans_b": 1}
# arch = sm_90


// ===== COMPILED SASS (sm_90a) =====

	.target	sm_90a

	.elftype	@"ET_EXEC"


//--------------------- .note.nv.tkinfo           --------------------------
	.section	.note.nv.tkinfo,"",@"SHT_NOTE"
	.sectionflags	@"SHF_NOTE_NV_TKINFO"
	.tkinfo
        /*0018*/ 	.word	0x00000002
        /*0030*/ 	.string	""
        /*0030*/ 	.string	"ptxas"
        /*0030*/ 	.string	"Cuda compilation tools, release 13.0, V13.0.88"
        /*0030*/ 	.string	"Build cuda_13.0.r13.0/compiler.36424714_0"
        /*0030*/ 	.string	"-v  -suppress-debug-info  -lineinfo  -arch sm_90a "



//--------------------- .note.nv.cuinfo           --------------------------
	.section	.note.nv.cuinfo,"",@"SHT_NOTE"
	.sectionflags	@"SHF_NOTE_NV_CUINFO"
        /*0018*/ 	.short	0x0002
        /*001a*/ 	.short	0x005a
        /*001c*/ 	.short	0x0082
	.zero		2


//--------------------- .nv.info                  --------------------------
	.section	.nv.info,"",@"SHT_CUDA_INFO"
	.align	4


	//----- nvinfo : EIATTR_REGCOUNT
	.align		4
        /*0000*/ 	.byte	0x04, 0x2f
        /*0002*/ 	.short	(.L_1 - .L_0)
	.align		4
.L_0:
        /*0004*/ 	.word	index@(gluon_wgmma)
        /*0008*/ 	.word	0x0000003a


	//----- nvinfo : EIATTR_FRAME_SIZE
	.align		4
.L_1:
        /*000c*/ 	.byte	0x04, 0x11
        /*000e*/ 	.short	(.L_3 - .L_2)
	.align		4
.L_2:
        /*0010*/ 	.word	index@(gluon_wgmma)
        /*0014*/ 	.word	0x00000000


	//----- nvinfo : EIATTR_MIN_STACK_SIZE
	.align		4
.L_3:
        /*0018*/ 	.byte	0x04, 0x12
        /*001a*/ 	.short	(.L_5 - .L_4)
	.align		4
.L_4:
        /*001c*/ 	.word	index@(gluon_wgmma)
        /*0020*/ 	.word	0x00000000
.L_5:


//--------------------- .nv.compat                --------------------------
	.section	.nv.compat,"",@"SHT_CUDA_COMPAT_INFO"
	.align	4
        /*0000*/ 	.byte	0x02, 0x09, 0x01, 0x00, 0x02, 0x02, 0x04, 0x00, 0x02, 0x05, 0x05, 0x00, 0x03, 0x07, 0x01, 0x01
        /*0010*/ 	.byte	0x02, 0x03, 0x03, 0x00, 0x02, 0x06, 0x01, 0x00, 0x04, 0x0b, 0x08, 0x00, 0x00, 0x00, 0x00, 0x00
        /*0020*/ 	.byte	0x00, 0x00, 0x00, 0x00


//--------------------- .nv.info.gluon_wgmma      --------------------------
	.section	.nv.info.gluon_wgmma,"",@"SHT_CUDA_INFO"
	.sectionflags	@""
	.align	4


	//----- nvinfo : EIATTR_CUDA_API_VERSION
	.align		4
        /*0000*/ 	.byte	0x04, 0x37
        /*0002*/ 	.short	(.L_7 - .L_6)
.L_6:
        /*0004*/ 	.word	0x00000082


	//----- nvinfo : EIATTR_KPARAM_INFO
	.align		4
.L_7:
        /*0008*/ 	.byte	0x04, 0x17
        /*000a*/ 	.short	(.L_9 - .L_8)
.L_8:
        /*000c*/ 	.word	0x00000000
        /*0010*/ 	.short	0x000a
        /*0012*/ 	.short	0x0048
        /*0014*/ 	.byte	0x00, 0xf4, 0x21, 0x00


	//----- nvinfo : EIATTR_KPARAM_INFO
	.align		4
.L_9:
        /*0018*/ 	.byte	0x04, 0x17
        /*001a*/ 	.short	(.L_11 - .L_10)
.L_10:
        /*001c*/ 	.word	0x00000000
        /*0020*/ 	.short	0x0009
        /*0022*/ 	.short	0x0040
        /*0024*/ 	.byte	0x00, 0xf4, 0x21, 0x00


	//----- nvinfo : EIATTR_KPARAM_INFO
	.align		4
.L_11:
        /*0028*/ 	.byte	0x04, 0x17
        /*002a*/ 	.short	(.L_13 - .L_12)
.L_12:
        /*002c*/ 	.word	0x00000000
        /*0030*/ 	.short	0x0008
        /*0032*/ 	.short	0x0038
        /*0034*/ 	.byte	0x00, 0xf0, 0x21, 0x00


	//----- nvinfo : EIATTR_KPARAM_INFO
	.align		4
.L_13:
        /*0038*/ 	.byte	0x04, 0x17
        /*003a*/ 	.short	(.L_15 - .L_14)
.L_14:
        /*003c*/ 	.word	0x00000000
        /*0040*/ 	.short	0x0007
        /*0042*/ 	.short	0x0030
        /*0044*/ 	.byte	0x00, 0xf0, 0x21, 0x00


	//----- nvinfo : EIATTR_KPARAM_INFO
	.align		4
.L_15:
        /*0048*/ 	.byte	0x04, 0x17
        /*004a*/ 	.short	(.L_17 - .L_16)
.L_16:
        /*004c*/ 	.word	0x00000000
        /*0050*/ 	.short	0x0006
        /*0052*/ 	.short	0x0028
        /*0054*/ 	.byte	0x00, 0xf0, 0x21, 0x00


	//----- nvinfo : EIATTR_KPARAM_INFO
	.align		4
.L_17:
        /*0058*/ 	.byte	0x04, 0x17
        /*005a*/ 	.short	(.L_19 - .L_18)
.L_18:
        /*005c*/ 	.word	0x00000000
        /*0060*/ 	.short	0x0005
        /*0062*/ 	.short	0x0020
        /*0064*/ 	.byte	0x00, 0xf0, 0x11, 0x00


	//----- nvinfo : EIATTR_KPARAM_INFO
	.align		4
.L_19:
        /*0068*/ 	.byte	0x04, 0x17
        /*006a*/ 	.short	(.L_21 - .L_20)
.L_20:
        /*006c*/ 	.word	0x00000000
        /*0070*/ 	.short	0x0004
        /*0072*/ 	.short	0x001c
        /*0074*/ 	.byte	0x00, 0xf0, 0x11, 0x00


	//----- nvinfo : EIATTR_KPARAM_INFO
	.align		4
.L_21:
        /*0078*/ 	.byte	0x04, 0x17
        /*007a*/ 	.short	(.L_23 - .L_22)
.L_22:
        /*007c*/ 	.word	0x00000000
        /*0080*/ 	.short	0x0003
        /*0082*/ 	.short	0x0018
        /*0084*/ 	.byte	0x00, 0xf0, 0x11, 0x00


	//----- nvinfo : EIATTR_KPARAM_INFO
	.align		4
.L_23:
        /*0088*/ 	.byte	0x04, 0x17
        /*008a*/ 	.short	(.L_25 - .L_24)
.L_24:
        /*008c*/ 	.word	0x00000000
        /*0090*/ 	.short	0x0002
        /*0092*/ 	.short	0x0010
        /*0094*/ 	.byte	0x00, 0xf4, 0x21, 0x00


	//----- nvinfo : EIATTR_KPARAM_INFO
	.align		4
.L_25:
        /*0098*/ 	.byte	0x04, 0x17
        /*009a*/ 	.short	(.L_27 - .L_26)
.L_26:
        /*009c*/ 	.word	0x00000000
        /*00a0*/ 	.short	0x0001
        /*00a2*/ 	.short	0x0008
        /*00a4*/ 	.byte	0x00, 0xf4, 0x21, 0x00


	//----- nvinfo : EIATTR_KPARAM_INFO
	.align		4
.L_27:
        /*00a8*/ 	.byte	0x04, 0x17
        /*00aa*/ 	.short	(.L_29 - .L_28)
.L_28:
        /*00ac*/ 	.word	0x00000000
        /*00b0*/ 	.short	0x0000
        /*00b2*/ 	.short	0x0000
        /*00b4*/ 	.byte	0x00, 0xf4, 0x21, 0x00


	//----- nvinfo : EIATTR_SPARSE_MMA_MASK
	.align		4
.L_29:
        /*00b8*/ 	.byte	0x03, 0x50
        /*00ba*/ 	.short	0x0000


	//----- nvinfo : EIATTR_MAXREG_COUNT
	.align		4
        /*00bc*/ 	.byte	0x03, 0x1b
        /*00be*/ 	.short	0x00ff


	//----- nvinfo : EIATTR_NUM_BARRIERS
	.align		4
        /*00c0*/ 	.byte	0x02, 0x4c
        /*00c2*/ 	.byte	0x01
	.zero		1


	//----- nvinfo : EIATTR_MERCURY_ISA_VERSION
	.align		4
        /*00c4*/ 	.byte	0x03, 0x5f
        /*00c6*/ 	.short	0x0101


	//----- nvinfo : EIATTR_INT_WARP_WIDE_INSTR_OFFSETS
	.align		4
        /*00c8*/ 	.byte	0x04, 0x31
        /*00ca*/ 	.short	(.L_31 - .L_30)


	//   ....[0]....
.L_30:
        /*00cc*/ 	.word	0x00001360


	//   ....[1]....
        /*00d0*/ 	.word	0x00001380


	//   ....[2]....
        /*00d4*/ 	.word	0x00001390


	//   ....[3]....
        /*00d8*/ 	.word	0x000013a0


	//   ....[4]....
        /*00dc*/ 	.word	0x000014b0


	//   ....[5]....
        /*00e0*/ 	.word	0x00001780


	//   ....[6]....
        /*00e4*/ 	.word	0x00001790


	//   ....[7]....
        /*00e8*/ 	.word	0x00001810


	//   ....[8]....
        /*00ec*/ 	.word	0x00001820


	//   ....[9]....
        /*00f0*/ 	.word	0x00001e70


	//   ....[10]....
        /*00f4*/ 	.word	0x00001e80


	//----- nvinfo : EIATTR_COOP_GROUP_MASK_REGIDS
	.align		4
.L_31:
        /*00f8*/ 	.byte	0x04, 0x29
        /*00fa*/ 	.short	(.L_33 - .L_32)


	//   ....[0]....
.L_32:
        /*00fc*/ 	.word	0xffffffff


	//   ....[1]....
        /*0100*/ 	.word	0xffffffff


	//   ....[2]....
        /*0104*/ 	.word	0xffffffff


	//----- nvinfo : EIATTR_COOP_GROUP_INSTR_OFFSETS
	.align		4
.L_33:
        /*0108*/ 	.byte	0x04, 0x28
        /*010a*/ 	.short	(.L_35 - .L_34)


	//   ....[0]....
.L_34:
        /*010c*/ 	.word	0x00000150


	//   ....[1]....
        /*0110*/ 	.word	0x00000700


	//   ....[2]....
        /*0114*/ 	.word	0x00000cf0


	//----- nvinfo : EIATTR_MBARRIER_INSTR_OFFSETS
	.align		4
.L_35:
        /*0118*/ 	.byte	0x04, 0x39
        /*011a*/ 	.short	(.L_37 - .L_36)


	//   ....[0]....
.L_36:
        /*011c*/ 	.word	0x00001510
        /*0120*/ 	.word	0x000000ff
        /*0124*/ 	.word	0x00020000
        /*0128*/ 	.short	0x0100
        /*012a*/ 	.byte	0x0c
	.zero		1


	//   ....[1]....
        /*012c*/ 	.word	0x00001530
        /*0130*/ 	.word	0x000000ff
        /*0134*/ 	.word	0x00020008
        /*0138*/ 	.short	0x0100
        /*013a*/ 	.byte	0x0c
	.zero		1


	//   ....[2]....
        /*013c*/ 	.word	0x00001550
        /*0140*/ 	.word	0x000000ff
        /*0144*/ 	.word	0x00020010
        /*0148*/ 	.short	0x0100
        /*014a*/ 	.byte	0x0c
	.zero		1


	//   ....[3]....
        /*014c*/ 	.word	0x00001570
        /*0150*/ 	.word	0x000000ff
        /*0154*/ 	.word	0x00020018
        /*0158*/ 	.short	0x0100
        /*015a*/ 	.byte	0x0c
	.zero		1


	//   ....[4]....
        /*015c*/ 	.word	0x000018e0
        /*0160*/ 	.word	0x000000ff
        /*0164*/ 	.word	0x00020000
        /*0168*/ 	.short	0x010a
        /*016a*/ 	.byte	0x0e
	.zero		1


	//   ....[5]....
        /*016c*/ 	.word	0x00001d10
        /*0170*/ 	.word	0x000000ff
        /*0174*/ 	.word	0x00020000
        /*0178*/ 	.short	0x0108
        /*017a*/ 	.byte	0x0c
	.zero		1


	//   ....[6]....
        /*017c*/ 	.word	0x00001e30
        /*0180*/ 	.word	0x000000ff
        /*0184*/ 	.word	0x00020008
        /*0188*/ 	.short	0x0108
        /*018a*/ 	.byte	0x0c
	.zero		1


	//   ....[7]....
        /*018c*/ 	.word	0x00001eb0
        /*0190*/ 	.word	0x000000ff
        /*0194*/ 	.word	0x00020010
        /*0198*/ 	.short	0x0108
        /*019a*/ 	.byte	0x0c
	.zero		1


	//   ....[8]....
        /*019c*/ 	.word	0x00001ed0
        /*01a0*/ 	.word	0x000000ff
        /*01a4*/ 	.word	0x00020018
        /*01a8*/ 	.short	0x0108
        /*01aa*/ 	.byte	0x0c
	.zero		1


	//   ....[9]....
        /*01ac*/ 	.word	0x00001fa0
        /*01b0*/ 	.word	0x000000ff
        /*01b4*/ 	.word	0x00020000
        /*01b8*/ 	.short	0x010a
        /*01ba*/ 	.byte	0x0e
	.zero		1


	//----- nvinfo : EIATTR_NUM_MBARRIERS
	.align		4
.L_37:
        /*01bc*/ 	.byte	0x03, 0x38
        /*01be*/ 	.short	0x0004


	//----- nvinfo : EIATTR_EXIT_INSTR_OFFSETS
	.align		4
        /*01c0*/ 	.byte	0x04, 0x1c
        /*01c2*/ 	.short	(.L_39 - .L_38)


	//   ....[0]....
.L_38:
        /*01c4*/ 	.word	0x00001f90


	//----- nvinfo : EIATTR_REQNTID
	.align		4
.L_39:
        /*01c8*/ 	.byte	0x04, 0x10
        /*01ca*/ 	.short	(.L_41 - .L_40)
.L_40:
        /*01cc*/ 	.word	0x00000080
        /*01d0*/ 	.word	0x00000001
        /*01d4*/ 	.word	0x00000001


	//----- nvinfo : EIATTR_CRS_STACK_SIZE
	.align		4
.L_41:
        /*01d8*/ 	.byte	0x04, 0x1e
        /*01da*/ 	.short	(.L_43 - .L_42)
.L_42:
        /*01dc*/ 	.word	0x00000000


	//----- nvinfo : EIATTR_CBANK_PARAM_SIZE
	.align		4
.L_43:
        /*01e0*/ 	.byte	0x03, 0x19
        /*01e2*/ 	.short	0x0050


	//----- nvinfo : EIATTR_PARAM_CBANK
	.align		4
        /*01e4*/ 	.byte	0x04, 0x0a
        /*01e6*/ 	.short	(.L_45 - .L_44)
	.align		4
.L_44:
        /*01e8*/ 	.word	index@(.nv.constant0.gluon_wgmma)
        /*01ec*/ 	.short	0x0210
        /*01ee*/ 	.short	0x0050


	//----- nvinfo : EIATTR_SW_WAR
	.align		4
.L_45:
        /*01f0*/ 	.byte	0x04, 0x36
        /*01f2*/ 	.short	(.L_47 - .L_46)
.L_46:
        /*01f4*/ 	.word	0x00000008
.L_47:


//--------------------- .nv.callgraph             --------------------------
	.section	.nv.callgraph,"",@"SHT_CUDA_CALLGRAPH"
	.align	4
	.sectionentsize	8
	.align		4
        /*0000*/ 	.word	0x00000000
	.align		4
        /*0004*/ 	.word	0xffffffff
	.align		4
        /*0008*/ 	.word	0x00000000
	.align		4
        /*000c*/ 	.word	0xfffffffe
	.align		4
        /*0010*/ 	.word	0x00000000
	.align		4
        /*0014*/ 	.word	0xfffffffd
	.align		4
        /*0018*/ 	.word	0x00000000
	.align		4
        /*001c*/ 	.word	0xfffffffc


//--------------------- .text.gluon_wgmma         --------------------------
	.section	.text.gluon_wgmma,"ax",@progbits
	.align	128
        .global         gluon_wgmma
        .type           gluon_wgmma,@function
        .size           gluon_wgmma,(.L_x_52 - gluon_wgmma)
        .other          gluon_wgmma,@"STO_CUDA_ENTRY STV_DEFAULT"
gluon_wgmma:
.text.gluon_wgmma:
[----:B------:R-:W-:Y:S01]  /*0000*/  LDC R1, c[0x0][0x28] ;  /* 0x00000a00ff017b82 */ /* 0x000fe20000000800 */
[----:B------:R-:W1:Y:S07]  /*0010*/  S2R R0, SR_TID.X ;  /* 0x0000000000007919 */ /* 0x000e6e0000002100 */
[----:B------:R-:W2:Y:S01]  /*0020*/  S2UR UR4, SR_CgaCtaId ;  /* 0x00000000000479c3 */ /* 0x000ea20000008800 */
[----:B------:R-:W-:Y:S01]  /*0030*/  UMOV UR12, 0x400 ;  /* 0x00000400000c7882 */ /* 0x000fe20000000000 */
[----:B------:R-:W-:Y:S01]  /*0040*/  ULDC UR6, c[0x0][0xc] ;  /* 0x0000030000067ab9 */ /* 0x000fe20000000800 */
[----:B------:R-:W-:Y:S01]  /*0050*/  ULDC.64 UR28, c[0x0][0x250] ;  /* 0x00009400001c7ab9 */ /* 0x000fe20000000a00 */
[----:B------:R-:W-:Y:S04]  /*0060*/  BSSY B0, `(.L_x_0) ;  /* 0x000001f000007945 */ /* 0x000fe80003800000 */
[----:B------:R-:W3:Y:S08]  /*0070*/  LDC R2, c[0x0][0x228] ;  /* 0x00008a00ff027b82 */ /* 0x000ef00000000800 */
[----:B------:R-:W4:Y:S08]  /*0080*/  LDC R8, c[0x0][0x230] ;  /* 0x00008c00ff087b82 */ /* 0x000f300000000800 */
[----:B------:R-:W-:Y:S01]  /*0090*/  S2UR UR15, SR_CTAID.Y ;  /* 0x00000000000f79c3 */ /* 0x000fe20000002600 */
[----:B--2---:R-:W-:-:S03]  /*00a0*/  ULEA UR12, UR4, UR12, 0x18 ;  /* 0x0000000c040c7291 */ /* 0x004fc6000f8ec03f */
[----:B------:R-:W-:Y:S01]  /*00b0*/  ULDC UR4, c[0x0][0x10] ;  /* 0x0000040000047ab9 */ /* 0x000fe20000000800 */
[----:B-1----:R-:W-:-:S03]  /*00c0*/  LOP3.LUT R6, R0, 0x7f, RZ, 0xc0, !PT ;  /* 0x0000007f00067812 */ /* 0x002fc600078ec0ff */
[----:B------:R-:W1:Y:S01]  /*00d0*/  S2UR UR5, SR_CTAID.Z ;  /* 0x00000000000579c3 */ /* 0x000e620000002700 */
[----:B---3--:R-:W-:Y:S01]  /*00e0*/  VIADD R2, R2, 0xffffffff ;  /* 0xffffffff02027836 */ /* 0x008fe20000000000 */
[C---:B------:R-:W-:Y:S02]  /*00f0*/  ISETP.GE.U32.AND P0, PT, R6.reuse, 0x20, PT ;  /* 0x000000200600780c */ /* 0x040fe40003f06070 */
[C---:B------:R-:W-:Y:S02]  /*0100*/  ISETP.NE.U32.AND P2, PT, R6.reuse, RZ, PT ;  /* 0x000000ff0600720c */ /* 0x040fe40003f45070 */
[----:B------:R-:W-:Y:S02]  /*0110*/  LEA R11, R6, UR12, 0x2 ;  /* 0x0000000c060b7c11 */ /* 0x000fe4000f8e10ff */
[----:B------:R-:W2:Y:S01]  /*0120*/  S2UR UR30, SR_CTAID.X ;  /* 0x00000000001e79c3 */ /* 0x000ea20000002500 */
[----:B----4-:R-:W-:-:S06]  /*0130*/  VIADD R9, R8, 0xffffffff ;  /* 0xffffffff08097836 */ /* 0x010fcc0000000000 */
[----:B------:R3:W-:Y:S01]  /*0140*/  @!P0 STS [R11], RZ ;  /* 0x000000ff0b008388 */ /* 0x0007e20000000800 */
[----:B------:R-:W-:-:S03]  /*0150*/  NOP ;  /* 0x0000000000007918 */ /* 0x000fc60000000000 */
[----:B------:R3:W-:Y:S01]  /*0160*/  @!P2 STS [UR12+0x24], R2 ;  /* 0x00002402ff00a988 */ /* 0x0007e2000800080c */
[----:B-1----:R-:W-:-:S03]  /*0170*/  UIMAD UR4, UR5, UR4, UR15 ;  /* 0x00000004050472a4 */ /* 0x002fc6000f8e020f */
[----:B------:R3:W-:Y:S01]  /*0180*/  @!P2 STS [UR12+0x20], R9 ;  /* 0x00002009ff00a988 */ /* 0x0007e2000800080c */
[----:B--2---:R-:W-:-:S04]  /*0190*/  UIMAD UR4, UR4, UR6, UR30 ;  /* 0x00000006040472a4 */ /* 0x004fc8000f8e021e */
[----:B------:R-:W-:-:S03]  /*01a0*/  UIMAD UR5, UR4, 0x180, URZ ;  /* 0x00000180040578a4 */ /* 0x000fc6000f8e023f */
[----:B------:R-:W-:Y:S01]  /*01b0*/  UMOV UR4, URZ ;  /* 0x0000003f00047c82 */ /* 0x000fe20008000000 */
[----:B------:R-:W-:-:S04]  /*01c0*/  UIADD3 UR16, UP0, UR5, UR28, URZ ;  /* 0x0000001c05107290 */ /* 0x000fc8000ff1e03f */
[----:B------:R-:W-:Y:S01]  /*01d0*/  ULEA.HI.X.SX32 UR17, UR5, UR29, 0x1, UP0 ;  /* 0x0000001d05117291 */ /* 0x000fe200080f0e3f */
[----:B---3--:R-:W-:Y:S11]  /*01e0*/  @P2 BRA `(.L_x_1) ;  /* 0x0000000000182947 */ /* 0x008ff60003800000 */
[----:B------:R-:W1:Y:S01]  /*01f0*/  LDS R3, [UR12+0x8] ;  /* 0x0000080cff037984 */ /* 0x000e620008000800 */
[----:B------:R-:W2:Y:S01]  /*0200*/  LDC.64 R12, c[0x0][0x210] ;  /* 0x00008400ff0c7b82 */ /* 0x000ea20000000a00 */
[----:B------:R-:W-:Y:S02]  /*0210*/  IMAD.MOV.U32 R4, RZ, RZ, 0x70 ;  /* 0x00000070ff047424 */ /* 0x000fe400078e00ff */
[----:B--2---:R2:W-:Y:S03]  /*0220*/  STS.64 [UR12], R12 ;  /* 0x0000000cff007988 */ /* 0x0045e60008000a0c */
[----:B-1----:R-:W-:-:S05]  /*0230*/  LOP3.LUT R3, R3, 0x10, R4, 0xd8, !PT ;  /* 0x0000001003037812 */ /* 0x002fca00078ed804 */
[----:B------:R2:W-:Y:S02]  /*0240*/  STS [UR12+0x8], R3 ;  /* 0x00000803ff007988 */ /* 0x0005e4000800080c */
.L_x_1:
[----:B------:R-:W-:Y:S05]  /*0250*/  BSYNC B0 ;  /* 0x0000000000007941 */ /* 0x000fea0003800000 */
.L_x_0:
[----:B------:R-:W-:Y:S04]  /*0260*/  BSSY B0, `(.L_x_2) ;  /* 0x000000a000007945 */ /* 0x000fe80003800000 */
[----:B------:R-:W-:Y:S05]  /*0270*/  @P2 BRA `(.L_x_3) ;  /* 0x0000000000202947 */ /* 0x000fea0003800000 */
[----:B--2---:R-:W1:Y:S01]  /*0280*/  LDS R3, [UR12+0x34] ;  /* 0x0000340cff037984 */ /* 0x004e620008000800 */
[----:B------:R-:W-:Y:S02]  /*0290*/  IMAD.MOV.U32 R4, RZ, RZ, 0x3f000000 ;  /* 0x3f000000ff047424 */ /* 0x000fe400078e00ff */
[----:B------:R-:W-:Y:S01]  /*02a0*/  @!P2 IMAD.MOV.U32 R5, RZ, RZ, 0x3f ;  /* 0x0000003fff05a424 */ /* 0x000fe200078e00ff */
[----:B------:R-:W2:Y:S02]  /*02b0*/  @!P2 LDS R10, [UR12+0x38] ;  /* 0x0000380cff0aa984 */ /* 0x000ea40008000800 */
[----:B-1----:R-:W-:Y:S02]  /*02c0*/  LOP3.LUT R3, R3, 0xff000000, R4, 0xb8, !PT ;  /* 0xff00000003037812 */ /* 0x002fe400078eb804 */
[----:B--2---:R-:W-:-:S03]  /*02d0*/  @!P2 LOP3.LUT R4, R10, 0xff, R5, 0xb8, !PT ;  /* 0x000000ff0a04a812 */ /* 0x004fc600078eb805 */
[----:B------:R1:W-:Y:S04]  /*02e0*/  STS [UR12+0x34], R3 ;  /* 0x00003403ff007988 */ /* 0x0003e8000800080c */
[----:B------:R1:W-:Y:S02]  /*02f0*/  @!P2 STS [UR12+0x38], R4 ;  /* 0x00003804ff00a988 */ /* 0x0003e4000800080c */
.L_x_3:
[----:B------:R-:W-:Y:S05]  /*0300*/  BSYNC B0 ;  /* 0x0000000000007941 */ /* 0x000fea0003800000 */
.L_x_2:
[----:B------:R-:W-:Y:S04]  /*0310*/  BSSY B0, `(.L_x_4) ;  /* 0x000000e000007945 */ /* 0x000fe80003800000 */
[----:B------:R-:W-:Y:S05]  /*0320*/  @P2 BRA `(.L_x_5) ;  /* 0x0000000000302947 */ /* 0x000fea0003800000 */
[----:B-1----:R-:W1:Y:S01]  /*0330*/  LDS R4, [UR12+0x34] ;  /* 0x0000340cff047984 */ /* 0x002e620008000800 */
[----:B--2---:R-:W2:Y:S03]  /*0340*/  LDC.64 R12, c[0x0][0x238] ;  /* 0x00008e00ff0c7b82 */ /* 0x004ea60000000a00 */
[----:B------:R-:W3:Y:S01]  /*0350*/  LDS R3, [UR12+0x1c] ;  /* 0x00001c0cff037984 */ /* 0x000ee20008000800 */
[C---:B--2---:R-:W-:Y:S01]  /*0360*/  SHF.L.U64.HI R10, R12.reuse, 0x1, R13 ;  /* 0x000000010c0a7819 */ /* 0x044fe2000001020d */
[----:B------:R-:W-:-:S03]  /*0370*/  IMAD.SHL.U32 R5, R12, 0x2, RZ ;  /* 0x000000020c057824 */ /* 0x000fc600078e00ff */
[--C-:B------:R-:W-:Y:S02]  /*0380*/  SHF.R.U32.HI R12, RZ, 0x4, R10.reuse ;  /* 0x00000004ff0c7819 */ /* 0x100fe4000001160a */
[----:B------:R-:W-:-:S05]  /*0390*/  SHF.R.U64 R5, R5, 0x4, R10 ;  /* 0x0000000405057819 */ /* 0x000fca000000120a */
[----:B------:R4:W-:Y:S01]  /*03a0*/  STS [UR12+0xc], R5 ;  /* 0x00000c05ff007988 */ /* 0x0009e2000800080c */
[----:B-1----:R-:W-:Y:S02]  /*03b0*/  LOP3.LUT R4, R4, 0x7, RZ, 0xb8, !PT ;  /* 0x0000000704047812 */ /* 0x002fe400078eb8ff */
[----:B---3--:R-:W-:-:S03]  /*03c0*/  LOP3.LUT R3, R3, 0xf, R12, 0xb8, !PT ;  /* 0x0000000f03037812 */ /* 0x008fc600078eb80c */
[----:B------:R4:W-:Y:S04]  /*03d0*/  STS [UR12+0x34], R4 ;  /* 0x00003404ff007988 */ /* 0x0009e8000800080c */
[----:B------:R4:W-:Y:S02]  /*03e0*/  STS [UR12+0x1c], R3 ;  /* 0x00001c03ff007988 */ /* 0x0009e4000800080c */
.L_x_5:
[----:B------:R-:W-:Y:S05]  /*03f0*/  BSYNC B0 ;  /* 0x0000000000007941 */ /* 0x000fea0003800000 */
.L_x_4:
[----:B------:R-:W-:Y:S04]  /*0400*/  BSSY B1, `(.L_x_6) ;  /* 0x000001a000017945 */ /* 0x000fe80003800000 */
[----:B------:R-:W-:Y:S04]  /*0410*/  BSSY B0, `(.L_x_7) ;  /* 0x0000015000007945 */ /* 0x000fe80003800000 */
[----:B------:R-:W-:Y:S05]  /*0420*/  @P2 BRA `(.L_x_8) ;  /* 0x0000000000202947 */ /* 0x000fea0003800000 */
[----:B-12-4-:R-:W1:Y:S02]  /*0430*/  LDS R3, [UR12+0x34] ;  /* 0x0000340cff037984 */ /* 0x016e640008000800 */
[----:B-1----:R-:W-:-:S05]  /*0440*/  LOP3.LUT R3, R3, 0x38, RZ, 0xb8, !PT ;  /* 0x0000003803037812 */ /* 0x002fca00078eb8ff */
[----:B------:R1:W-:Y:S01]  /*0450*/  STS [UR12+0x34], R3 ;  /* 0x00003403ff007988 */ /* 0x0003e2000800080c */
[----:B------:R-:W-:Y:S05]  /*0460*/  @P2 BRA `(.L_x_9) ;  /* 0x0000000000202947 */ /* 0x000fea0003800000 */
[----:B-1----:R-:W1:Y:S01]  /*0470*/  LDS R3, [UR12+0x8] ;  /* 0x0000080cff037984 */ /* 0x002e620008000800 */
[----:B------:R-:W-:-:S05]  /*0480*/  IMAD.MOV.U32 R4, RZ, RZ, 0x780 ;  /* 0x00000780ff047424 */ /* 0x000fca00078e00ff */
[----:B-1----:R-:W-:-:S05]  /*0490*/  LOP3.LUT R3, R3, 0x500, R4, 0xd8, !PT ;  /* 0x0000050003037812 */ /* 0x002fca00078ed804 */
[----:B------:R3:W-:Y:S02]  /*04a0*/  STS [UR12+0x8], R3 ;  /* 0x00000803ff007988 */ /* 0x0007e4000800080c */
.L_x_8:
[----:B------:R-:W-:Y:S05]  /*04b0*/  @P2 BRA `(.L_x_10) ;  /* 0x0000000000282947 */ /* 0x000fea0003800000 */
[----:B-1234-:R-:W1:Y:S02]  /*04c0*/  LDS R3, [UR12+0x8] ;  /* 0x0000080cff037984 */ /* 0x01ee640008000800 */
[----:B-1----:R-:W-:-:S05]  /*04d0*/  LOP3.LUT R3, R3, 0x1800, RZ, 0xb8, !PT ;  /* 0x0000180003037812 */ /* 0x002fca00078eb8ff */
[----:B------:R2:W-:Y:S02]  /*04e0*/  STS [UR12+0x8], R3 ;  /* 0x00000803ff007988 */ /* 0x0005e4000800080c */
.L_x_9:
[----:B------:R-:W-:Y:S05]  /*04f0*/  @P2 BREAK B0 ;  /* 0x0000000000002942 */ /* 0x000fea0003800000 */
[----:B------:R-:W-:Y:S05]  /*0500*/  @P2 BRA `(.L_x_11) ;  /* 0x0000000000242947 */ /* 0x000fea0003800000 */
[----:B------:R-:W3:Y:S01]  /*0510*/  LDS R4, [UR12+0x8] ;  /* 0x0000080cff047984 */ /* 0x000ee20008000800 */
[----:B-12---:R-:W-:-:S05]  /*0520*/  IMAD.MOV.U32 R3, RZ, RZ, 0x6000 ;  /* 0x00006000ff037424 */ /* 0x006fca00078e00ff */
[----:B---3--:R-:W-:-:S04]  /*0530*/  LOP3.LUT R3, R4, 0x6000, R3, 0xd8, !PT ;  /* 0x0000600004037812 */ /* 0x008fc800078ed803 */
[----:B------:R-:W-:-:S05]  /*0540*/  LOP3.LUT R3, R3, 0x400000, RZ, 0xb8, !PT ;  /* 0x0040000003037812 */ /* 0x000fca00078eb8ff */
[----:B------:R5:W-:Y:S02]  /*0550*/  STS [UR12+0x8], R3 ;  /* 0x00000803ff007988 */ /* 0x000be4000800080c */
.L_x_10:
[----:B------:R-:W-:Y:S05]  /*0560*/  BSYNC B0 ;  /* 0x0000000000007941 */ /* 0x000fea0003800000 */
.L_x_7:
[----:B-12345:R-:W1:Y:S02]  /*0570*/  @!P2 LDS R3, [UR12+0x8] ;  /* 0x0000080cff03a984 */ /* 0x03ee640008000800 */
[----:B-1----:R-:W-:-:S05]  /*0580*/  @!P2 LOP3.LUT R3, R3, 0x8000, RZ, 0xb8, !PT ;  /* 0x000080000303a812 */ /* 0x002fca00078eb8ff */
[----:B------:R3:W-:Y:S02]  /*0590*/  @!P2 STS [UR12+0x8], R3 ;  /* 0x00000803ff00a988 */ /* 0x0007e4000800080c */
.L_x_11:
[----:B------:R-:W-:Y:S05]  /*05a0*/  BSYNC B1 ;  /* 0x0000000000017941 */ /* 0x000fea0003800000 */
.L_x_6:
[----:B------:R-:W-:Y:S05]  /*05b0*/  WARPSYNC.ALL ;  /* 0x0000000000007948 */ /* 0x000fea0003800000 */
[----:B------:R-:W-:Y:S05]  /*05c0*/  @P0 BRA `(.L_x_12) ;  /* 0x0000000000280947 */ /* 0x000fea0003800000 */
[----:B-123--:R-:W1:Y:S01]  /*05d0*/  S2R R3, SR_LANEID ;  /* 0x0000000000037919 */ /* 0x00ee620000000000 */
[----:B------:R-:W-:Y:S05]  /*05e0*/  WARPSYNC.ALL ;  /* 0x0000000000007948 */ /* 0x000fea0003800000 */
[----:B-1----:R-:W-:-:S05]  /*05f0*/  IMAD.SHL.U32 R3, R3, 0x4, RZ ;  /* 0x0000000403037824 */ /* 0x002fca00078e00ff */
[----:B------:R-:W1:Y:S01]  /*0600*/  LDS R7, [R3+UR12] ;  /* 0x0000000c03077984 */ /* 0x000e620008000800 */
[----:B------:R-:W-:-:S05]  /*0610*/  IADD3 R4, P1, R3, UR16, RZ ;  /* 0x0000001003047c10 */ /* 0x000fca000ff3e0ff */
[----:B------:R-:W-:-:S05]  /*0620*/  IMAD.X R5, RZ, RZ, UR17, P1 ;  /* 0x00000011ff057e24 */ /* 0x000fca00088e06ff */
[----:B-1----:R4:W5:Y:S01]  /*0630*/  ATOMG.E.EXCH.STRONG.GPU PT, RZ, [R4], R7 ;  /* 0x0000000704ff73a8 */ /* 0x00296200041ee100 */
[----:B------:R-:W-:-:S04]  /*0640*/  DEPBAR {5,4,3,2,1,0} ;  /* 0x0000003f0000791a */ /* 0x000fc80000000000 */
[----:B------:R4:W-:Y:S01]  /*0650*/  UTMACCTL.IV [UR16] ;  /* 0x00000000100079b9 */ /* 0x0009e20008000000 */
[----:B------:R-:W-:Y:S01]  /*0660*/  NOP ;  /* 0x0000000000007918 */ /* 0x000fe20000000000 */
.L_x_12:
[----:B------:R-:W-:Y:S05]  /*0670*/  @P0 BRA `(.L_x_13) ;  /* 0x00000000000c0947 */ /* 0x000fea0003800000 */
[----:B------:R0:W-:Y:S01]  /*0680*/  UTMACMDFLUSH ;  /* 0x00000000000079b7 */ /* 0x0001e20000000000 */
[----:B------:R-:W-:Y:S05]  /*0690*/  @P0 BRA `(.L_x_13) ;  /* 0x0000000000040947 */ /* 0x000fea0003800000 */
[----:B------:R-:W-:-:S04]  /*06a0*/  DEPBAR.LE SB0, 0x0 ;  /* 0x000080000000791a */ /* 0x000fc80000000000 */
.L_x_13:
[----:B------:R-:W-:Y:S05]  /*06b0*/  WARPSYNC.ALL ;  /* 0x0000000000007948 */ /* 0x000fea0003800000 */
[----:B-----5:R-:W-:Y:S06]  /*06c0*/  BAR.SYNC.DEFER_BLOCKING 0x0 ;  /* 0x0000000000007b1d */ /* 0x020fec0000010000 */
[----:B------:R-:W-:Y:S02]  /*06d0*/  BSSY B1, `(.L_x_14) ;  /* 0x000000b000017945 */ /* 0x000fe40003800000 */
[----:B------:R-:W-:Y:S06]  /*06e0*/  BAR.SYNC.DEFER_BLOCKING 0x0 ;  /* 0x0000000000007b1d */ /* 0x000fec0000010000 */
[----:B------:R5:W-:Y:S01]  /*06f0*/  @!P0 STS [R11], RZ ;  /* 0x000000ff0b008388 */ /* 0x000be20000000800 */
[----:B------:R-:W-:Y:S01]  /*0700*/  NOP ;  /* 0x0000000000007918 */ /* 0x000fe20000000000 */
[----:B------:R-:W-:Y:S05]  /*0710*/  @P2 BRA `(.L_x_15) ;  /* 0x0000000000182947 */ /* 0x000fea0003800000 */
[----:B-123--:R-:W1:Y:S01]  /*0720*/  LDS R3, [UR12+0x8] ;  /* 0x0000080cff037984 */ /* 0x00ee620008000800 */
[----:B------:R-:W2:Y:S01]  /*0730*/  LDC.64 R12, c[0x0][0x218] ;  /* 0x00008600ff0c7b82 */ /* 0x000ea20000000a00 */
[----:B----4-:R-:W-:Y:S02]  /*0740*/  IMAD.MOV.U32 R4, RZ, RZ, 0x70 ;  /* 0x00000070ff047424 */ /* 0x010fe400078e00ff */
[----:B--2---:R2:W-:Y:S03]  /*0750*/  STS.64 [UR12], R12 ;  /* 0x0000000cff007988 */ /* 0x0045e60008000a0c */
[----:B-1----:R-:W-:-:S05]  /*0760*/  LOP3.LUT R3, R3, 0x10, R4, 0xd8, !PT ;  /* 0x0000001003037812 */ /* 0x002fca00078ed804 */
[----:B------:R2:W-:Y:S02]  /*0770*/  STS [UR12+0x8], R3 ;  /* 0x00000803ff007988 */ /* 0x0005e4000800080c */
.L_x_15:
[----:B----4-:R-:W-:Y:S05]  /*0780*/  BSYNC B1 ;  /* 0x0000000000017941 */ /* 0x010fea0003800000 */
.L_x_14:
[----:B------:R-:W-:Y:S04]  /*0790*/  BSSY B2, `(.L_x_16) ;  /* 0x000000f000027945 */ /* 0x000fe80003800000 */
[----:B------:R-:W-:Y:S04]  /*07a0*/  BSSY B1, `(.L_x_17) ;  /* 0x000000c000017945 */ /* 0x000fe80003800000 */
[----:B------:R-:W-:Y:S05]  /*07b0*/  @P2 BRA `(.L_x_18) ;  /* 0x0000000000282947 */ /* 0x000fea0003800000 */
[----:B-123--:R-:W1:Y:S01]  /*07c0*/  LDS R3, [UR12+0x34] ;  /* 0x0000340cff037984 */ /* 0x00ee620008000800 */
[----:B------:R-:W-:Y:S01]  /*07d0*/  IMAD.MOV.U32 R4, RZ, RZ, 0x3f000000 ;  /* 0x3f000000ff047424 */ /* 0x000fe200078e00ff */
[----:B------:R-:W-:Y:S05]  /*07e0*/  @P2 BREAK B1 ;  /* 0x0000000000012942 */ /* 0x000fea0003800000 */
[----:B-1----:R-:W-:-:S05]  /*07f0*/  LOP3.LUT R3, R3, 0xff000000, R4, 0xb8, !PT ;  /* 0xff00000003037812 */ /* 0x002fca00078eb804 */
[----:B------:R1:W-:Y:S01]  /*0800*/  STS [UR12+0x34], R3 ;  /* 0x00003403ff007988 */ /* 0x0003e2000800080c */
[----:B------:R-:W-:Y:S05]  /*0810*/  @P2 BRA `(.L_x_19) ;  /* 0x0000000000182947 */ /* 0x000fea0003800000 */
[----:B-1----:R-:W1:Y:S01]  /*0820*/  LDS R3, [UR12+0x38] ;  /* 0x0000380cff037984 */ /* 0x002e620008000800 */
[----:B------:R-:W-:-:S05]  /*0830*/  IMAD.MOV.U32 R4, RZ, RZ, 0x3f ;  /* 0x0000003fff047424 */ /* 0x000fca00078e00ff */
[----:B-1----:R-:W-:-:S05]  /*0840*/  LOP3.LUT R3, R3, 0xff, R4, 0xb8, !PT ;  /* 0x000000ff03037812 */ /* 0x002fca00078eb804 */
[----:B------:R4:W-:Y:S02]  /*0850*/  STS [UR12+0x38], R3 ;  /* 0x00003803ff007988 */ /* 0x0009e4000800080c */
.L_x_18:
[----:B------:R-:W-:Y:S05]  /*0860*/  BSYNC B1 ;  /* 0x0000000000017941 */ /* 0x000fea0003800000 */
.L_x_17:
[----:B------:R1:W-:Y:S02]  /*0870*/  @!P2 STS [UR12+0x20], R9 ;  /* 0x00002009ff00a988 */ /* 0x0003e4000800080c */
.L_x_19:
[----:B------:R-:W-:Y:S05]  /*0880*/  BSYNC B2 ;  /* 0x0000000000027941 */ /* 0x000fea0003800000 */
.L_x_16:
[----:B------:R-:W-:Y:S05]  /*0890*/  WARPSYNC.ALL ;  /* 0x0000000000007948 */ /* 0x000fea0003800000 */
[----:B-1234-:R-:W1:Y:S01]  /*08a0*/  LDC R3, c[0x0][0x22c] ;  /* 0x00008b00ff037b82 */ /* 0x01ee620000000800 */
[----:B------:R-:W-:Y:S01]  /*08b0*/  BSSY B2, `(.L_x_20) ;  /* 0x0000010000027945 */ /* 0x000fe20003800000 */
[----:B-1----:R-:W-:-:S05]  /*08c0*/  VIADD R3, R3, 0xffffffff ;  /* 0xffffffff03037836 */ /* 0x002fca0000000000 */
[----:B------:R1:W-:Y:S01]  /*08d0*/  @!P2 STS [UR12+0x24], R3 ;  /* 0x00002403ff00a988 */ /* 0x0003e2000800080c */
[----:B------:R-:W-:Y:S05]  /*08e0*/  @P2 BRA `(.L_x_21) ;  /* 0x0000000000302947 */ /* 0x000fea0003800000 */
[----:B------:R-:W2:Y:S01]  /*08f0*/  LDS R5, [UR12+0x34] ;  /* 0x0000340cff057984 */ /* 0x000ea20008000800 */
[----:B------:R-:W3:Y:S03]  /*0900*/  LDC.64 R12, c[0x0][0x240] ;  /* 0x00009000ff0c7b82 */ /* 0x000ee60000000a00 */
[----:B------:R-:W4:Y:S01]  /*0910*/  LDS R4, [UR12+0x1c] ;  /* 0x00001c0cff047984 */ /* 0x000f220008000800 */
[C---:B---3--:R-:W-:Y:S01]  /*0920*/  SHF.L.U64.HI R10, R12.reuse, 0x1, R13 ;  /* 0x000000010c0a7819 */ /* 0x048fe2000001020d */
[----:B------:R-:W-:-:S03]  /*0930*/  IMAD.SHL.U32 R7, R12, 0x2, RZ ;  /* 0x000000020c077824 */ /* 0x000fc600078e00ff */
[--C-:B------:R-:W-:Y:S02]  /*0940*/  SHF.R.U32.HI R9, RZ, 0x4, R10.reuse ;  /* 0x00000004ff097819 */ /* 0x100fe4000001160a */
[----:B------:R-:W-:-:S05]  /*0950*/  SHF.R.U64 R7, R7, 0x4, R10 ;  /* 0x0000000407077819 */ /* 0x000fca000000120a */
[----:B------:R3:W-:Y:S01]  /*0960*/  STS [UR12+0xc], R7 ;  /* 0x00000c07ff007988 */ /* 0x0007e2000800080c */
[----:B--2---:R-:W-:Y:S02]  /*0970*/  LOP3.LUT R5, R5, 0x7, RZ, 0xb8, !PT ;  /* 0x0000000705057812 */ /* 0x004fe400078eb8ff */
[----:B----4-:R-:W-:-:S03]  /*0980*/  LOP3.LUT R4, R4, 0xf, R9, 0xb8, !PT ;  /* 0x0000000f04047812 */ /* 0x010fc600078eb809 */
[----:B------:R3:W-:Y:S04]  /*0990*/  STS [UR12+0x34], R5 ;  /* 0x00003405ff007988 */ /* 0x0007e8000800080c */
[----:B------:R3:W-:Y:S02]  /*09a0*/  STS [UR12+0x1c], R4 ;  /* 0x00001c04ff007988 */ /* 0x0007e4000800080c */
.L_x_21:
[----:B------:R-:W-:Y:S05]  /*09b0*/  BSYNC B2 ;  /* 0x0000000000027941 */ /* 0x000fea0003800000 */
.L_x_20:
[----:B------:R-:W-:Y:S04]  /*09c0*/  BSSY B3, `(.L_x_22) ;  /* 0x000001a000037945 */ /* 0x000fe80003800000 */
[----:B------:R-:W-:Y:S04]  /*09d0*/  BSSY B2, `(.L_x_23) ;  /* 0x0000015000027945 */ /* 0x000fe80003800000 */
[----:B------:R-:W-:Y:S05]  /*09e0*/  @P2 BRA `(.L_x_24) ;  /* 0x0000000000202947 */ /* 0x000fea0003800000 */
[----:B---3--:R-:W2:Y:S02]  /*09f0*/  LDS R4, [UR12+0x34] ;  /* 0x0000340cff047984 */ /* 0x008ea40008000800 */
[----:B--2---:R-:W-:-:S05]  /*0a00*/  LOP3.LUT R4, R4, 0x38, RZ, 0xb8, !PT ;  /* 0x0000003804047812 */ /* 0x004fca00078eb8ff */
[----:B------:R2:W-:Y:S01]  /*0a10*/  STS [UR12+0x34], R4 ;  /* 0x00003404ff007988 */ /* 0x0005e2000800080c */
[----:B------:R-:W-:Y:S05]  /*0a20*/  @P2 BRA `(.L_x_25) ;  /* 0x0000000000202947 */ /* 0x000fea0003800000 */
[----:B--2---:R-:W2:Y:S01]  /*0a30*/  LDS R4, [UR12+0x8] ;  /* 0x0000080cff047984 */ /* 0x004ea20008000800 */
[----:B------:R-:W-:-:S05]  /*0a40*/  IMAD.MOV.U32 R5, RZ, RZ, 0x780 ;  /* 0x00000780ff057424 */ /* 0x000fca00078e00ff */
[----:B--2---:R-:W-:-:S05]  /*0a50*/  LOP3.LUT R4, R4, 0x500, R5, 0xd8, !PT ;  /* 0x0000050004047812 */ /* 0x004fca00078ed805 */
[----:B------:R2:W-:Y:S02]  /*0a60*/  STS [UR12+0x8], R4 ;  /* 0x00000804ff007988 */ /* 0x0005e4000800080c */
.L_x_24:
[----:B------:R-:W-:Y:S05]  /*0a70*/  @P2 BRA `(.L_x_26) ;  /* 0x0000000000282947 */ /* 0x000fea0003800000 */
[----:B--23--:R-:W2:Y:S02]  /*0a80*/  LDS R4, [UR12+0x8] ;  /* 0x0000080cff047984 */ /* 0x00cea40008000800 */
[----:B--2---:R-:W-:-:S05]  /*0a90*/  LOP3.LUT R4, R4, 0x1800, RZ, 0xb8, !PT ;  /* 0x0000180004047812 */ /* 0x004fca00078eb8ff */
[----:B------:R3:W-:Y:S02]  /*0aa0*/  STS [UR12+0x8], R4 ;  /* 0x00000804ff007988 */ /* 0x0007e4000800080c */
.L_x_25:
[----:B------:R-:W-:Y:S05]  /*0ab0*/  @P2 BREAK B2 ;  /* 0x0000000000022942 */ /* 0x000fea0003800000 */
[----:B------:R-:W-:Y:S05]  /*0ac0*/  @P2 BRA `(.L_x_27) ;  /* 0x0000000000242947 */ /* 0x000fea0003800000 */
[----:B--23--:R-:W2:Y:S01]  /*0ad0*/  LDS R4, [UR12+0x8] ;  /* 0x0000080cff047984 */ /* 0x00cea20008000800 */
[----:B------:R-:W-:-:S05]  /*0ae0*/  IMAD.MOV.U32 R5, RZ, RZ, 0x6000 ;  /* 0x00006000ff057424 */ /* 0x000fca00078e00ff */
[----:B--2---:R-:W-:-:S04]  /*0af0*/  LOP3.LUT R4, R4, 0x6000, R5, 0xd8, !PT ;  /* 0x0000600004047812 */ /* 0x004fc800078ed805 */
[----:B------:R-:W-:-:S05]  /*0b00*/  LOP3.LUT R4, R4, 0x400000, RZ, 0xb8, !PT ;  /* 0x0040000004047812 */ /* 0x000fca00078eb8ff */
[----:B------:R4:W-:Y:S02]  /*0b10*/  STS [UR12+0x8], R4 ;  /* 0x00000804ff007988 */ /* 0x0009e4000800080c */
.L_x_26:
[----:B------:R-:W-:Y:S05]  /*0b20*/  BSYNC B2 ;  /* 0x0000000000027941 */ /* 0x000fea0003800000 */
.L_x_23:
[----:B--234-:R-:W2:Y:S02]  /*0b30*/  @!P2 LDS R4, [UR12+0x8] ;  /* 0x0000080cff04a984 */ /* 0x01cea40008000800 */
[----:B--2---:R-:W-:-:S05]  /*0b40*/  @!P2 LOP3.LUT R4, R4, 0x8000, RZ, 0xb8, !PT ;  /* 0x000080000404a812 */ /* 0x004fca00078eb8ff */
[----:B------:R4:W-:Y:S02]  /*0b50*/  @!P2 STS [UR12+0x8], R4 ;  /* 0x00000804ff00a988 */ /* 0x0009e4000800080c */
.L_x_27:
[----:B------:R-:W-:Y:S05]  /*0b60*/  BSYNC B3 ;  /* 0x0000000000037941 */ /* 0x000fea0003800000 */
.L_x_22:
[----:B------:R-:W-:Y:S05]  /*0b70*/  WARPSYNC.ALL ;  /* 0x0000000000007948 */ /* 0x000fea0003800000 */
[----:B------:R-:W-:-:S04]  /*0b80*/  UIADD3 UR19, UR5, 0x80, URZ ;  /* 0x0000008005137890 */ /* 0x000fc8000fffe03f */
[----:B------:R-:W-:-:S04]  /*0b90*/  UIADD3 UR18, UP0, UR19, UR28, URZ ;  /* 0x0000001c13127290 */ /* 0x000fc8000ff1e03f */
[----:B------:R-:W-:Y:S01]  /*0ba0*/  ULEA.HI.X.SX32 UR19, UR19, UR29, 0x1, UP0 ;  /* 0x0000001d13137291 */ /* 0x000fe200080f0e3f */
[----:B------:R-:W-:Y:S11]  /*0bb0*/  @P0 BRA `(.L_x_28) ;  /* 0x0000000000280947 */ /* 0x000ff60003800000 */
[----:B--234-:R-:W2:Y:S01]  /*0bc0*/  S2R R4, SR_LANEID ;  /* 0x0000000000047919 */ /* 0x01cea20000000000 */
[----:B------:R-:W-:Y:S05]  /*0bd0*/  WARPSYNC.ALL ;  /* 0x0000000000007948 */ /* 0x000fea0003800000 */
[----:B--2---:R-:W-:-:S05]  /*0be0*/  IMAD.SHL.U32 R9, R4, 0x4, RZ ;  /* 0x0000000404097824 */ /* 0x004fca00078e00ff */
[----:B------:R-:W2:Y:S01]  /*0bf0*/  LDS R7, [R9+UR12] ;  /* 0x0000000c09077984 */ /* 0x000ea20008000800 */
[----:B------:R-:W-:-:S05]  /*0c00*/  IADD3 R4, P1, R9, UR18, RZ ;  /* 0x0000001209047c10 */ /* 0x000fca000ff3e0ff */
[----:B------:R-:W-:-:S05]  /*0c10*/  IMAD.X R5, RZ, RZ, UR19, P1 ;  /* 0x00000013ff057e24 */ /* 0x000fca00088e06ff */
[----:B--2---:R2:W3:Y:S01]  /*0c20*/  ATOMG.E.EXCH.STRONG.GPU PT, RZ, [R4], R7 ;  /* 0x0000000704ff73a8 */ /* 0x0044e200041ee100 */
[----:B------:R-:W-:-:S04]  /*0c30*/  DEPBAR {5,4,3,2,1,0} ;  /* 0x0000003f0000791a */ /* 0x000fc80000000000 */
[----:B------:R2:W-:Y:S01]  /*0c40*/  UTMACCTL.IV [UR18] ;  /* 0x00000000120079b9 */ /* 0x0005e20008000000 */
[----:B------:R-:W-:Y:S01]  /*0c50*/  NOP ;  /* 0x0000000000007918 */ /* 0x000fe20000000000 */
.L_x_28:
[----:B------:R-:W-:Y:S05]  /*0c60*/  @P0 BRA `(.L_x_29) ;  /* 0x00000000000c0947 */ /* 0x000fea0003800000 */
[----:B------:R0:W-:Y:S01]  /*0c70*/  UTMACMDFLUSH ;  /* 0x00000000000079b7 */ /* 0x0001e20000000000 */
[----:B------:R-:W-:Y:S05]  /*0c80*/  @P0 BRA `(.L_x_29) ;  /* 0x0000000000040947 */ /* 0x000fea0003800000 */
[----:B------:R-:W-:-:S04]  /*0c90*/  DEPBAR.LE SB0, 0x0 ;  /* 0x000080000000791a */ /* 0x000fc80000000000 */
.L_x_29:
[----:B------:R-:W-:Y:S05]  /*0ca0*/  WARPSYNC.ALL ;  /* 0x0000000000007948 */ /* 0x000fea0003800000 */
[----:B---3--:R-:W-:Y:S06]  /*0cb0*/  BAR.SYNC.DEFER_BLOCKING 0x0 ;  /* 0x0000000000007b1d */ /* 0x008fec0000010000 */
[----:B------:R-:W-:Y:S02]  /*0cc0*/  BSSY B3, `(.L_x_30) ;  /* 0x000000b000037945 */ /* 0x000fe40003800000 */
[----:B------:R-:W-:Y:S06]  /*0cd0*/  BAR.SYNC.DEFER_BLOCKING 0x0 ;  /* 0x0000000000007b1d */ /* 0x000fec0000010000 */
[----:B------:R3:W-:Y:S01]  /*0ce0*/  @!P0 STS [R11], RZ ;  /* 0x000000ff0b008388 */ /* 0x0007e20000000800 */
[----:B------:R-:W-:Y:S01]  /*0cf0*/  NOP ;  /* 0x0000000000007918 */ /* 0x000fe20000000000 */
[----:B------:R-:W-:Y:S05]  /*0d00*/  @P2 BRA `(.L_x_31) ;  /* 0x0000000000182947 */ /* 0x000fea0003800000 */
[----:B--2-4-:R-:W2:Y:S01]  /*0d10*/  LDS R4, [UR12+0x8] ;  /* 0x0000080cff047984 */ /* 0x014ea20008000800 */
[----:B---3-5:R-:W3:Y:S01]  /*0d20*/  LDC.64 R10, c[0x0][0x220] ;  /* 0x00008800ff0a7b82 */ /* 0x028ee20000000a00 */
[----:B------:R-:W-:Y:S02]  /*0d30*/  IMAD.MOV.U32 R5, RZ, RZ, 0x70 ;  /* 0x00000070ff057424 */ /* 0x000fe400078e00ff */
[----:B---3--:R3:W-:Y:S03]  /*0d40*/  STS.64 [UR12], R10 ;  /* 0x0000000aff007988 */ /* 0x0087e60008000a0c */
[----:B--2---:R-:W-:-:S05]  /*0d50*/  LOP3.LUT R4, R4, 0x10, R5, 0xd8, !PT ;  /* 0x0000001004047812 */ /* 0x004fca00078ed805 */
[----:B------:R3:W-:Y:S02]  /*0d60*/  STS [UR12+0x8], R4 ;  /* 0x00000804ff007988 */ /* 0x0007e4000800080c */
.L_x_31:
[----:B--2---:R-:W-:Y:S05]  /*0d70*/  BSYNC B3 ;  /* 0x0000000000037941 */ /* 0x004fea0003800000 */
.L_x_30:
[----:B------:R-:W-:Y:S04]  /*0d80*/  BSSY B4, `(.L_x_32) ;  /* 0x0000011000047945 */ /* 0x000fe80003800000 */
[----:B------:R-:W-:Y:S04]  /*0d90*/  BSSY B3, `(.L_x_33) ;  /* 0x000000e000037945 */ /* 0x000fe80003800000 */
[----:B------:R-:W-:Y:S05]  /*0da0*/  @P2 BRA `(.L_x_34) ;  /* 0x0000000000242947 */ /* 0x000fea0003800000 */
[----:B---34-:R-:W2:Y:S01]  /*0db0*/  LDS R4, [UR12+0x34] ;  /* 0x0000340cff047984 */ /* 0x018ea20008000800 */
[----:B------:R-:W-:-:S05]  /*0dc0*/  IMAD.MOV.U32 R5, RZ, RZ, 0x3f000000 ;  /* 0x3f000000ff057424 */ /* 0x000fca00078e00ff */
[----:B--2---:R-:W-:-:S05]  /*0dd0*/  LOP3.LUT R4, R4, 0xff000000, R5, 0xb8, !PT ;  /* 0xff00000004047812 */ /* 0x004fca00078eb805 */
[----:B------:R2:W-:Y:S01]  /*0de0*/  STS [UR12+0x34], R4 ;  /* 0x00003404ff007988 */ /* 0x0005e2000800080c */
[----:B------:R-:W-:Y:S05]  /*0df0*/  @P2 BRA `(.L_x_35) ;  /* 0x00000000001c2947 */ /* 0x000fea0003800000 */
[----:B--2---:R-:W2:Y:S01]  /*0e00*/  LDS R4, [UR12+0x38] ;  /* 0x0000380cff047984 */ /* 0x004ea20008000800 */
[----:B------:R-:W-:-:S05]  /*0e10*/  IMAD.MOV.U32 R5, RZ, RZ, 0x3f ;  /* 0x0000003fff057424 */ /* 0x000fca00078e00ff */
[----:B--2---:R-:W-:-:S05]  /*0e20*/  LOP3.LUT R4, R4, 0xff, R5, 0xb8, !PT ;  /* 0x000000ff04047812 */ /* 0x004fca00078eb805 */
[----:B------:R2:W-:Y:S02]  /*0e30*/  STS [UR12+0x38], R4 ;  /* 0x00003804ff007988 */ /* 0x0005e4000800080c */
.L_x_34:
[----:B------:R-:W-:Y:S05]  /*0e40*/  @P2 BREAK B3 ;  /* 0x0000000000032942 */ /* 0x000fea0003800000 */
[----:B------:R-:W-:Y:S05]  /*0e50*/  @P2 BRA `(.L_x_36) ;  /* 0x00000000000c2947 */ /* 0x000fea0003800000 */
[----:B------:R1:W-:Y:S02]  /*0e60*/  STS [UR12+0x20], R3 ;  /* 0x00002003ff007988 */ /* 0x0003e4000800080c */
.L_x_35:
[----:B------:R-:W-:Y:S05]  /*0e70*/  BSYNC B3 ;  /* 0x0000000000037941 */ /* 0x000fea0003800000 */
.L_x_33:
[----:B------:R1:W-:Y:S02]  /*0e80*/  @!P2 STS [UR12+0x24], R2 ;  /* 0x00002402ff00a988 */ /* 0x0003e4000800080c */
.L_x_36:
[----:B------:R-:W-:Y:S05]  /*0e90*/  BSYNC B4 ;  /* 0x0000000000047941 */ /* 0x000fea0003800000 */
.L_x_32:
[----:B------:R-:W-:Y:S05]  /*0ea0*/  WARPSYNC.ALL ;  /* 0x0000000000007948 */ /* 0x000fea0003800000 */
[----:B------:R-:W-:Y:S04]  /*0eb0*/  BSSY B4, `(.L_x_37) ;  /* 0x000000e000047945 */ /* 0x000fe80003800000 */
[----:B------:R-:W-:Y:S05]  /*0ec0*/  @P2 BRA `(.L_x_38) ;  /* 0x0000000000302947 */ /* 0x000fea0003800000 */
[----:B-1----:R-:W1:Y:S01]  /*0ed0*/  LDS R3, [UR12+0x34] ;  /* 0x0000340cff037984 */ /* 0x002e620008000800 */
[----:B--234-:R-:W2:Y:S03]  /*0ee0*/  LDC.64 R4, c[0x0][0x248] ;  /* 0x00009200ff047b82 */ /* 0x01cea60000000a00 */
        /* <DEDUP_REMOVED lines=10> */
.L_x_38:
[----:B------:R-:W-:Y:S05]  /*0f90*/  BSYNC B4 ;  /* 0x0000000000047941 */ /* 0x000fea0003800000 */
.L_x_37:
[----:B------:R-:W-:Y:S04]  /*0fa0*/  BSSY B4, `(.L_x_39) ;  /* 0x000001a000047945 */ /* 0x000fe80003800000 */
[----:B------:R-:W-:Y:S04]  /*0fb0*/  BSSY B5, `(.L_x_40) ;  /* 0x0000015000057945 */ /* 0x000fe80003800000 */
[----:B------:R-:W-:Y:S05]  /*0fc0*/  @P2 BRA `(.L_x_41) ;  /* 0x0000000000202947 */ /* 0x000fea0003800000 */
[----:B-12---:R-:W1:Y:S02]  /*0fd0*/  LDS R2, [UR12+0x34] ;  /* 0x0000340cff027984 */ /* 0x006e640008000800 */
[----:B-1----:R-:W-:-:S05]  /*0fe0*/  LOP3.LUT R2, R2, 0x38, RZ, 0xb8, !PT ;  /* 0x0000003802027812 */ /* 0x002fca00078eb8ff */
[----:B------:R1:W-:Y:S01]  /*0ff0*/  STS [UR12+0x34], R2 ;  /* 0x00003402ff007988 */ /* 0x0003e2000800080c */
[----:B------:R-:W-:Y:S05]  /*1000*/  @P2 BRA `(.L_x_42) ;  /* 0x0000000000202947 */ /* 0x000fea0003800000 */
[----:B-1----:R-:W1:Y:S01]  /*1010*/  LDS R2, [UR12+0x8] ;  /* 0x0000080cff027984 */ /* 0x002e620008000800 */
[----:B------:R-:W-:-:S05]  /*1020*/  IMAD.MOV.U32 R3, RZ, RZ, 0x780 ;  /* 0x00000780ff037424 */ /* 0x000fca00078e00ff */
[----:B-1----:R-:W-:-:S05]  /*1030*/  LOP3.LUT R2, R2, 0x500, R3, 0xd8, !PT ;  /* 0x0000050002027812 */ /* 0x002fca00078ed803 */
[----:B------:R1:W-:Y:S02]  /*1040*/  STS [UR12+0x8], R2 ;  /* 0x00000802ff007988 */ /* 0x0003e4000800080c */
.L_x_41:
[----:B------:R-:W-:Y:S05]  /*1050*/  @P2 BRA `(.L_x_43) ;  /* 0x0000000000282947 */ /* 0x000fea0003800000 */
[----:B-12---:R-:W1:Y:S02]  /*1060*/  LDS R2, [UR12+0x8] ;  /* 0x0000080cff027984 */ /* 0x006e640008000800 */
[----:B-1----:R-:W-:-:S05]  /*1070*/  LOP3.LUT R2, R2, 0x1800, RZ, 0xb8, !PT ;  /* 0x0000180002027812 */ /* 0x002fca00078eb8ff */
[----:B------:R2:W-:Y:S02]  /*1080*/  STS [UR12+0x8], R2 ;  /* 0x00000802ff007988 */ /* 0x0005e4000800080c */
.L_x_42:
[----:B------:R-:W-:Y:S05]  /*1090*/  @P2 BREAK B5 ;  /* 0x0000000000052942 */ /* 0x000fea0003800000 */
[----:B------:R-:W-:Y:S05]  /*10a0*/  @P2 BRA `(.L_x_44) ;  /* 0x0000000000242947 */ /* 0x000fea0003800000 */
[----:B-12---:R-:W1:Y:S01]  /*10b0*/  LDS R2, [UR12+0x8] ;  /* 0x0000080cff027984 */ /* 0x006e620008000800 */
[----:B------:R-:W-:-:S05]  /*10c0*/  IMAD.MOV.U32 R3, RZ, RZ, 0x6000 ;  /* 0x00006000ff037424 */ /* 0x000fca00078e00ff */
[----:B-1----:R-:W-:-:S04]  /*10d0*/  LOP3.LUT R2, R2, 0x6000, R3, 0xd8, !PT ;  /* 0x0000600002027812 */ /* 0x002fc800078ed803 */
[----:B------:R-:W-:-:S05]  /*10e0*/  LOP3.LUT R2, R2, 0x400000, RZ, 0xb8, !PT ;  /* 0x0040000002027812 */ /* 0x000fca00078eb8ff */
[----:B------:R1:W-:Y:S02]  /*10f0*/  STS [UR12+0x8], R2 ;  /* 0x00000802ff007988 */ /* 0x0003e4000800080c */
.L_x_43:
[----:B------:R-:W-:Y:S05]  /*1100*/  BSYNC B5 ;  /* 0x0000000000057941 */ /* 0x000fea0003800000 */
.L_x_40:
[----:B-12---:R-:W1:Y:S02]  /*1110*/  @!P2 LDS R2, [UR12+0x8] ;  /* 0x0000080cff02a984 */ /* 0x006e640008000800 */
[----:B-1----:R-:W-:-:S05]  /*1120*/  @!P2 LOP3.LUT R2, R2, 0x8000, RZ, 0xb8, !PT ;  /* 0x000080000202a812 */ /* 0x002fca00078eb8ff */
[----:B------:R1:W-:Y:S02]  /*1130*/  @!P2 STS [UR12+0x8], R2 ;  /* 0x00000802ff00a988 */ /* 0x0003e4000800080c */
.L_x_44:
[----:B------:R-:W-:Y:S05]  /*1140*/  BSYNC B4 ;  /* 0x0000000000047941 */ /* 0x000fea0003800000 */
.L_x_39:
[----:B------:R-:W-:Y:S05]  /*1150*/  WARPSYNC.ALL ;  /* 0x0000000000007948 */ /* 0x000fea0003800000 */
[----:B------:R-:W-:Y:S01]  /*1160*/  UIADD3 UR5, UR5, 0x100, URZ ;  /* 0x0000010005057890 */ /* 0x000fe2000fffe03f */
[----:B------:R-:W-:Y:S02]  /*1170*/  ISETP.GE.AND P1, PT, R8, 0x1, PT ;  /* 0x000000010800780c */ /* 0x000fe40003f26270 */
[----:B------:R-:W-:Y:S02]  /*1180*/  CS2R R24, SRZ ;  /* 0x0000000000187805 */ /* 0x000fe4000001ff00 */
[----:B------:R-:W-:Y:S01]  /*1190*/  CS2R R26, SRZ ;  /* 0x00000000001a7805 */ /* 0x000fe2000001ff00 */
[----:B------:R-:W-:Y:S01]  /*11a0*/  UIADD3 UR28, UP0, UR5, UR28, URZ ;  /* 0x0000001c051c7290 */ /* 0x000fe2000ff1e03f */
[----:B------:R-:W-:-:S02]  /*11b0*/  CS2R R28, SRZ ;  /* 0x00000000001c7805 */ /* 0x000fc4000001ff00 */
[----:B------:R-:W-:Y:S02]  /*11c0*/  CS2R R30, SRZ ;  /* 0x00000000001e7805 */ /* 0x000fe4000001ff00 */
[----:B------:R-:W-:Y:S01]  /*11d0*/  CS2R R32, SRZ ;  /* 0x0000000000207805 */ /* 0x000fe2000001ff00 */
[----:B------:R-:W-:Y:S01]  /*11e0*/  ULEA.HI.X.SX32 UR29, UR5, UR29, 0x1, UP0 ;  /* 0x0000001d051d7291 */ /* 0x000fe200080f0e3f */
[----:B------:R-:W-:Y:S01]  /*11f0*/  IMAD.MOV.U32 R34, RZ, RZ, RZ ;  /* 0x000000ffff227224 */ /* 0x000fe200078e00ff */
[----:B------:R-:W-:Y:S10]  /*1200*/  @P0 BRA `(.L_x_45) ;  /* 0x0000000000280947 */ /* 0x000ff40003800000 */
[----:B-12---:R-:W3:Y:S01]  /*1210*/  S2R R2, SR_LANEID ;  /* 0x0000000000027919 */ /* 0x006ee20000000000 */
[----:B------:R-:W-:Y:S05]  /*1220*/  WARPSYNC.ALL ;  /* 0x0000000000007948 */ /* 0x000fea0003800000 */
[----:B---34-:R-:W-:-:S05]  /*1230*/  IMAD.SHL.U32 R4, R2, 0x4, RZ ;  /* 0x0000000402047824 */ /* 0x018fca00078e00ff */
[----:B------:R-:W1:Y:S01]  /*1240*/  LDS R5, [R4+UR12] ;  /* 0x0000000c04057984 */ /* 0x000e620008000800 */
[----:B------:R-:W-:-:S05]  /*1250*/  IADD3 R2, P3, R4, UR28, RZ ;  /* 0x0000001c04027c10 */ /* 0x000fca000ff7e0ff */
[----:B------:R-:W-:-:S05]  /*1260*/  IMAD.X R3, RZ, RZ, UR29, P3 ;  /* 0x0000001dff037e24 */ /* 0x000fca00098e06ff */
[----:B-1----:R1:W2:Y:S01]  /*1270*/  ATOMG.E.EXCH.STRONG.GPU PT, RZ, [R2], R5 ;  /* 0x0000000502ff73a8 */ /* 0x0022a200041ee100 */
[----:B------:R-:W-:-:S04]  /*1280*/  DEPBAR {5,4,3,2,1,0} ;  /* 0x0000003f0000791a */ /* 0x000fc80000000000 */
[----:B------:R1:W-:Y:S01]  /*1290*/  UTMACCTL.IV [UR28] ;  /* 0x000000001c0079b9 */ /* 0x0003e20008000000 */
[----:B------:R-:W-:Y:S01]  /*12a0*/  NOP ;  /* 0x0000000000007918 */ /* 0x000fe20000000000 */
.L_x_45:
[----:B------:R-:W-:Y:S05]  /*12b0*/  @P0 BRA `(.L_x_46) ;  /* 0x00000000000c0947 */ /* 0x000fea0003800000 */
[----:B------:R0:W-:Y:S01]  /*12c0*/  UTMACMDFLUSH ;  /* 0x00000000000079b7 */ /* 0x0001e20000000000 */
[----:B------:R-:W-:Y:S05]  /*12d0*/  @P0 BRA `(.L_x_46) ;  /* 0x0000000000040947 */ /* 0x000fea0003800000 */
[----:B------:R-:W-:-:S04]  /*12e0*/  DEPBAR.LE SB0, 0x0 ;  /* 0x000080000000791a */ /* 0x000fc80000000000 */
.L_x_46:
[----:B------:R-:W-:Y:S05]  /*12f0*/  WARPSYNC.ALL ;  /* 0x0000000000007948 */ /* 0x000fea0003800000 */
[----:B--2---:R-:W-:Y:S01]  /*1300*/  BAR.SYNC.DEFER_BLOCKING 0x0 ;  /* 0x0000000000007b1d */ /* 0x004fe20000010000 */
[----:B------:R-:W-:Y:S01]  /*1310*/  USHF.L.U32 UR23, UR30, 0x6, URZ ;  /* 0x000000061e177899 */ /* 0x000fe2000800063f */
[----:B------:R-:W-:Y:S01]  /*1320*/  IMAD.MOV.U32 R35, RZ, RZ, RZ ;  /* 0x000000ffff237224 */ /* 0x000fe200078e00ff */
[----:B------:R-:W-:Y:S01]  /*1330*/  USHF.L.U32 UR27, UR15, 0x6, URZ ;  /* 0x000000060f1b7899 */ /* 0x000fe2000800063f */
[----:B------:R-:W-:Y:S02]  /*1340*/  CS2R R36, SRZ ;  /* 0x0000000000247805 */ /* 0x000fe4000001ff00 */
[----:B------:R-:W-:Y:S01]  /*1350*/  CS2R R38, SRZ ;  /* 0x0000000000267805 */ /* 0x000fe2000001ff00 */
[----:B------:R-:W-:Y:S01]  /*1360*/  VOTEU.ALL UP0, P2 ;  /* 0x00000000003f7886 */ /* 0x000fe20001000000 */
[----:B------:R-:W-:Y:S01]  /*1370*/  UMOV UR6, 0x1 ;  /* 0x0000000100067882 */ /* 0x000fe20000000000 */
[----:B------:R-:W-:Y:S01]  /*1380*/  VOTEU.ALL UP1, P2 ;  /* 0x00000000003f7886 */ /* 0x000fe20001020000 */
[----:B------:R-:W-:Y:S01]  /*1390*/  VOTEU.ALL UP2, P2 ;  /* 0x00000000003f7886 */ /* 0x000fe20001040000 */
[----:B------:R-:W-:Y:S01]  /*13a0*/  VOTEU.ALL UP3, P2 ;  /* 0x00000000003f7886 */ /* 0x000fe20001060000 */
[----:B------:R-:W-:-:S04]  /*13b0*/  @!UP0 UIADD3 UR8, -UR6, 0x100000, URZ ;  /* 0x0010000006088890 */ /* 0x000fc8000fffe13f */
[----:B------:R-:W-:Y:S02]  /*13c0*/  @!UP0 USHF.L.U32 UR9, UR8, 0xb, URZ ;  /* 0x0000000b08098899 */ /* 0x000fe4000800063f */
[----:B------:R-:W-:Y:S01]  /*13d0*/  @!UP0 USHF.L.U32 UR8, UR8, 0x1, URZ ;  /* 0x0000000108088899 */ /* 0x000fe2000800063f */
[----:B------:R-:W-:Y:S01]  /*13e0*/  CS2R R40, SRZ ;  /* 0x0000000000287805 */ /* 0x000fe2000001ff00 */
        /* <DEDUP_REMOVED lines=12> */
[----:B------:R-:W-:Y:S01]  /*14b0*/  VOTEU.ALL UP0, P2 ;  /* 0x00000000003f7886 */ /* 0x000fe20001000000 */
[----:B------:R-:W-:Y:S02]  /*14c0*/  CS2R R48, SRZ ;  /* 0x0000000000307805 */ /* 0x000fe4000001ff00 */
[----:B------:R-:W-:Y:S02]  /*14d0*/  CS2R R50, SRZ ;  /* 0x0000000000327805 */ /* 0x000fe4000001ff00 */
[----:B------:R-:W-:Y:S02]  /*14e0*/  CS2R R52, SRZ ;  /* 0x0000000000347805 */ /* 0x000fe4000001ff00 */
[----:B------:R-:W-:Y:S01]  /*14f0*/  CS2R R54, SRZ ;  /* 0x0000000000367805 */ /* 0x000fe2000001ff00 */
[----:B------:R-:W2:Y:S02]  /*1500*/  FENCE.VIEW.ASYNC.S ;  /* 0x00000000000073c6 */ /* 0x000ea40000000000 */
[----:B--2---:R2:W4:Y:S02]  /*1510*/  @!UP0 SYNCS.EXCH.64 URZ, [UR12+0x20000], UR8 ;  /* 0x020000080c3f85b2 */ /* 0x0045240008000100 */
[----:B----4-:R-:W-:Y:S06]  /*1520*/  BAR.SYNC.DEFER_BLOCKING 0x0 ;  /* 0x0000000000007b1d */ /* 0x010fec0000010000 */
[----:B------:R2:W4:Y:S02]  /*1530*/  @!UP1 SYNCS.EXCH.64 URZ, [UR12+0x20008], UR10 ;  /* 0x0200080a0c3f95b2 */ /* 0x0005240008000100 */
[----:B----4-:R-:W-:Y:S06]  /*1540*/  BAR.SYNC.DEFER_BLOCKING 0x0 ;  /* 0x0000000000007b1d */ /* 0x010fec0000010000 */
[----:B------:R2:W4:Y:S02]  /*1550*/  @!UP2 SYNCS.EXCH.64 URZ, [UR12+0x20010], UR20 ;  /* 0x020010140c3fa5b2 */ /* 0x0005240008000100 */
[----:B----4-:R-:W-:Y:S06]  /*1560*/  BAR.SYNC.DEFER_BLOCKING 0x0 ;  /* 0x0000000000007b1d */ /* 0x010fec0000010000 */
[----:B------:R2:W4:Y:S01]  /*1570*/  @!UP3 SYNCS.EXCH.64 URZ, [UR12+0x20018], UR6 ;  /* 0x020018060c3fb5b2 */ /* 0x0005220008000100 */
[----:B------:R-:W-:Y:S05]  /*1580*/  @!P1 BRA `(.L_x_47) ;  /* 0x0000000400949947 */ /* 0x000fea0003800000 */
[----:B-1----:R-:W-:Y:S02]  /*1590*/  SHF.R.U32.HI R2, RZ, 0x5, R0 ;  /* 0x00000005ff027819 */ /* 0x002fe40000011600 */
[----:B------:R-:W-:Y:S02]  /*15a0*/  CS2R R24, SRZ ;  /* 0x0000000000187805 */ /* 0x000fe4000001ff00 */
[----:B------:R-:W-:Y:S02]  /*15b0*/  CS2R R26, SRZ ;  /* 0x00000000001a7805 */ /* 0x000fe4000001ff00 */
[----:B------:R-:W-:Y:S02]  /*15c0*/  CS2R R28, SRZ ;  /* 0x00000000001c7805 */ /* 0x000fe4000001ff00 */
[----:B------:R-:W-:Y:S02]  /*15d0*/  R2UR UR13, R2 ;  /* 0x00000000020d72ca */ /* 0x000fe400000e0000 */
[----:B------:R-:W-:-:S02]  /*15e0*/  CS2R R30, SRZ ;  /* 0x00000000001e7805 */ /* 0x000fc4000001ff00 */
[----:B------:R-:W-:Y:S02]  /*15f0*/  CS2R R32, SRZ ;  /* 0x0000000000207805 */ /* 0x000fe4000001ff00 */
[----:B------:R-:W-:Y:S02]  /*1600*/  CS2R R34, SRZ ;  /* 0x0000000000227805 */ /* 0x000fe4000001ff00 */
[----:B------:R-:W-:Y:S02]  /*1610*/  CS2R R36, SRZ ;  /* 0x0000000000247805 */ /* 0x000fe4000001ff00 */
[----:B------:R-:W-:Y:S02]  /*1620*/  CS2R R38, SRZ ;  /* 0x0000000000267805 */ /* 0x000fe4000001ff00 */
[----:B------:R-:W-:Y:S02]  /*1630*/  CS2R R40, SRZ ;  /* 0x0000000000287805 */ /* 0x000fe4000001ff00 */
[----:B------:R-:W-:-:S02]  /*1640*/  CS2R R42, SRZ ;  /* 0x00000000002a7805 */ /* 0x000fc4000001ff00 */
[----:B------:R-:W-:Y:S02]  /*1650*/  CS2R R44, SRZ ;  /* 0x00000000002c7805 */ /* 0x000fe4000001ff00 */
[----:B------:R-:W-:Y:S02]  /*1660*/  CS2R R46, SRZ ;  /* 0x00000000002e7805 */ /* 0x000fe4000001ff00 */
[----:B------:R-:W-:Y:S02]  /*1670*/  CS2R R48, SRZ ;  /* 0x0000000000307805 */ /* 0x000fe4000001ff00 */
[----:B------:R-:W-:Y:S02]  /*1680*/  CS2R R50, SRZ ;  /* 0x0000000000327805 */ /* 0x000fe4000001ff00 */
[----:B------:R-:W-:Y:S02]  /*1690*/  CS2R R52, SRZ ;  /* 0x0000000000347805 */ /* 0x000fe4000001ff00 */
[----:B------:R-:W-:Y:S01]  /*16a0*/  CS2R R54, SRZ ;  /* 0x0000000000367805 */ /* 0x000fe2000001ff00 */
[----:B------:R-:W-:Y:S01]  /*16b0*/  UMOV UR5, URZ ;  /* 0x0000003f00057c82 */ /* 0x000fe20008000000 */
[----:B--2---:R-:W-:-:S05]  /*16c0*/  UMOV UR6, URZ ;  /* 0x0000003f00067c82 */ /* 0x004fca0008000000 */
.L_x_49:
[----:B----4-:R-:W-:Y:S01]  /*16d0*/  BAR.SYNC.DEFER_BLOCKING 0x0 ;  /* 0x0000000000007b1d */ /* 0x010fe20000010000 */
[----:B------:R-:W-:Y:S01]  /*16e0*/  ULEA UR14, UR5, UR12, 0x3 ;  /* 0x0000000c050e7291 */ /* 0x000fe2000f8e183f */
[----:B------:R-:W-:Y:S01]  /*16f0*/  @!P2 IMAD.MOV.U32 R2, RZ, RZ, 0x8000 ;  /* 0x00008000ff02a424 */ /* 0x000fe200078e00ff */
[----:B------:R-:W-:Y:S01]  /*1700*/  ELECT P0, URZ, PT ;  /* 0x00000000003f782f */ /* 0x000fe20003800000 */
[----:B------:R-:W-:-:S03]  /*1710*/  ULEA UR7, UR5, UR12, 0xe ;  /* 0x0000000c05077291 */ /* 0x000fc6000f8e703f */
[----:B------:R-:W-:Y:S01]  /*1720*/  ISETP.LT.U32.AND P0, PT, R6, 0x40, P0 ;  /* 0x000000400600780c */ /* 0x000fe20000701070 */
[----:B------:R-:W-:Y:S01]  /*1730*/  ULOP3.LUT UR22, UR13, 0x1, URZ, 0xc0, !UPT ;  /* 0x000000010d167892 */ /* 0x000fe2000f8ec03f */
[----:B------:R-:W-:-:S03]  /*1740*/  ELECT P1, URZ, PT ;  /* 0x00000000003f782f */ /* 0x000fc60003820000 */
[----:B------:R-:W-:Y:S02]  /*1750*/  ULEA UR20, UR22, UR7, 0xd ;  /* 0x0000000716147291 */ /* 0x000fe4000f8e683f */
[----:B------:R-:W-:Y:S01]  /*1760*/  ULEA UR22, UR22, UR6, 0x6 ;  /* 0x0000000616167291 */ /* 0x000fe2000f8e303f */
[----:B------:R-:W-:-:S05]  /*1770*/  ISETP.LT.U32.AND P1, PT, R6, 0x40, P1 ;  /* 0x000000400600780c */ /* 0x000fca0000f21070 */
[----:B------:R-:W-:Y:S01]  /*1780*/  VOTEU.ANY UP0, P0 ;  /* 0x00000000003f7886 */ /* 0x000fe20000000100 */
[----:B------:R-:W-:Y:S01]  /*1790*/  VOTEU.ANY UP2, P0 ;  /* 0x00000000003f7886 */ /* 0x000fe20000040100 */
[----:B------:R-:W-:Y:S01]  /*17a0*/  UMOV UR26, UR22 ;  /* 0x00000016001a7c82 */ /* 0x000fe20008000000 */
[----:B------:R1:W-:Y:S01]  /*17b0*/  @!P2 SYNCS.ARRIVE.TRANS64 RZ, [UR14+0x20000], R2 ;  /* 0x02000002ffffa9a7 */ /* 0x0003e2000800000e */
[----:B------:R2:W-:Y:S06]  /*17c0*/  MEMBAR.ALL.CTA ;  /* 0x0000000000007992 */ /* 0x0005ec0000008000 */
[----:B--2---:R-:W2:Y:S01]  /*17d0*/  FENCE.VIEW.ASYNC.S ;  /* 0x00000000000073c6 */ /* 0x004ea20000000000 */
[----:B------:R-:W-:Y:S01]  /*17e0*/  @UP0 UIADD3 UR21, UR14, 0x20000, URZ ;  /* 0x000200000e150890 */ /* 0x000fe2000fffe03f */
[----:B------:R-:W-:Y:S01]  /*17f0*/  @UP0 UMOV UR8, UR16 ;  /* 0x0000001000080c82 */ /* 0x000fe20008000000 */
[----:B------:R-:W-:Y:S01]  /*1800*/  @UP0 UMOV UR9, UR17 ;  /* 0x0000001100090c82 */ /* 0x000fe20008000000 */
[----:B--2---:R-:W-:Y:S01]  /*1810*/  VOTEU.ANY UP1, P1 ;  /* 0x00000000003f7886 */ /* 0x004fe20000820100 */
[----:B------:R-:W-:Y:S01]  /*1820*/  VOTEU.ANY UP3, P1 ;  /* 0x00000000003f7886 */ /* 0x000fe20000860100 */
[----:B-1----:R-:W-:-:S03]  /*1830*/  IMAD.U32 R2, RZ, RZ, UR4 ;  /* 0x00000004ff027e24 */ /* 0x002fc6000f8e00ff */
[----:B------:R-:W-:Y:S02]  /*1840*/  @UP1 UIADD3 UR24, UR20, 0x10000, URZ ;  /* 0x0001000014181890 */ /* 0x000fe4000fffe03f */
[----:B------:R-:W-:Y:S01]  /*1850*/  @UP1 UIADD3 UR25, UR14, 0x20000, URZ ;  /* 0x000200000e191890 */ /* 0x000fe2000fffe03f */
[----:B------:R-:W-:Y:S01]  /*1860*/  SHF.L.U32 R2, R2, 0x1f, RZ ;  /* 0x0000001f02027819 */ /* 0x000fe200000006ff */
[----:B------:R-:W-:Y:S01]  /*1870*/  @UP1 UMOV UR10, UR18 ;  /* 0x00000012000a1c82 */ /* 0x000fe20008000000 */
[----:B------:R-:W-:Y:S01]  /*1880*/  @UP1 UMOV UR11, UR19 ;  /* 0x00000013000b1c82 */ /* 0x000fe20008000000 */
[----:B------:R-:W-:Y:S06]  /*1890*/  BAR.SYNC.DEFER_BLOCKING 0x0 ;  /* 0x0000000000007b1d */ /* 0x000fec0000010000 */
[----:B------:R1:W-:Y:S02]  /*18a0*/  @UP2 UTMALDG.2D [UR20], [UR8] ;  /* 0x00000014080025b4 */ /* 0x0003e40008008000 */
[----:B------:R-:W-:Y:S06]  /*18b0*/  BAR.SYNC.DEFER_BLOCKING 0x0 ;  /* 0x0000000000007b1d */ /* 0x000fec0000010000 */
[----:B------:R1:W-:Y:S02]  /*18c0*/  @UP3 UTMALDG.2D [UR24], [UR10] ;  /* 0x000000180a0035b4 */ /* 0x0003e40008008000 */
[----:B------:R-:W-:Y:S06]  /*18d0*/  BAR.SYNC.DEFER_BLOCKING 0x0 ;  /* 0x0000000000007b1d */ /* 0x000fec0000010000 */
[----:B------:R-:W2:Y:S02]  /*18e0*/  SYNCS.PHASECHK.TRANS64.TRYWAIT P0, [UR14+0x20000], R2 ;  /* 0x02000002ff0075a7 */ /* 0x000ea4000800014e */
[----:B-12---:R-:W-:Y:S05]  /*18f0*/  @!P0 BRA `(.L_x_48) ;  /* 0x0000000400a88947 */ /* 0x006fea0003800000 */
.L_x_50:
[----:B------:R-:W-:Y:S01]  /*1900*/  UIADD3 UR8, UR7, 0x10000, URZ ;  /* 0x0001000007087890 */ /* 0x000fe2000fffe03f */
[----:B------:R-:W-:Y:S02]  /*1910*/  WARPGROUP.DEPBAR.LE gsb0, 0x0 ;  /* 0x00008000000079c5 */ /* 0x000fe40000010000 */
[----:B------:R-:W-:Y:S01]  /*1920*/  USHF.R.U32.HI UR7, URZ, 0x4, UR7 ;  /* 0x000000043f077899 */ /* 0x000fe20008011607 */
[----:B------:R-:W-:Y:S01]  /*1930*/  WARPGROUP.ARRIVE ;  /* 0x00000000000079c5 */ /* 0x000fe20000000000 */
[----:B------:R-:W-:Y:S01]  /*1940*/  USHF.R.U32.HI UR10, URZ, 0x4, UR8 ;  /* 0x000000043f0a7899 */ /* 0x000fe20008011608 */
[----:B------:R-:W1:Y:S01]  /*1950*/  LDC R2, c[0x0][0x230] ;  /* 0x00008c00ff027b82 */ /* 0x000e620000000800 */
[----:B------:R-:W-:Y:S02]  /*1960*/  USGXT.U32 UR8, UR7, 0xe ;  /* 0x0000000e0708789a */ /* 0x000fe40008000000 */
[----:B------:R-:W-:Y:S01]  /*1970*/  USGXT.U32 UR10, UR10, 0xe ;  /* 0x0000000e0a0a789a */ /* 0x000fe20008000000 */
[----:B------:R-:W-:Y:S01]  /*1980*/  UMOV UR9, 0x40000040 ;  /* 0x4000004000097882 */ /* 0x000fe20000000000 */
[----:B------:R-:W-:Y:S01]  /*1990*/  UMOV UR11, 0x40000040 ;  /* 0x40000040000b7882 */ /* 0x000fe20000000000 */
[----:B------:R-:W-:Y:S01]  /*19a0*/  UMOV UR7, URZ ;  /* 0x0000003f00077c82 */ /* 0x000fe20008000000 */
[----:B------:R-:W-:-:S02]  /*19b0*/  UIADD3 UR6, UR6, 0x80, URZ ;  /* 0x0000008006067890 */ /* 0x000fc4000fffe03f */
[----:B------:R-:W-:-:S03]  /*19c0*/  UIADD3 UR5, UR5, 0x1, URZ ;  /* 0x0000000105057890 */ /* 0x000fc6000fffe03f */
[----:B------:R-:W-:Y:S01]  /*19d0*/  HGMMA.64x64x16.F32.BF16 R24, gdesc[UR8], R24 ;  /* 0x00e00000081879f0 */ /* 0x000fe20008701818 */
[----:B------:R-:W-:Y:S02]  /*19e0*/  UIADD3 UR11, UP0, UR8, 0x2, URZ ;  /* 0x00000002080b7890 */ /* 0x000fe4000ff1e03f */
[----:B------:R-:W-:Y:S01]  /*19f0*/  UIADD3 UR10, UP1, UR10, 0x2, URZ ;  /* 0x000000020a0a7890 */ /* 0x000fe2000ff3e03f */
[----:B------:R-:W-:Y:S01]  /*1a00*/  UMOV UR8, URZ ;  /* 0x0000003f00087c82 */ /* 0x000fe20008000000 */
[----:B------:R-:W-:Y:S02]  /*1a10*/  UIADD3.X UR9, UR7, 0x40000040, URZ, UP0, !UPT ;  /* 0x4000004007097890 */ /* 0x000fe400087fe43f */
[----:B------:R-:W-:Y:S02]  /*1a20*/  UIADD3.X UR7, UR8, 0x40000040, URZ, UP1, !UPT ;  /* 0x4000004008077890 */ /* 0x000fe40008ffe43f */
[----:B------:R-:W-:Y:S01]  /*1a30*/  UISETP.NE.U32.AND UP0, UPT, UR5, 0x4, UPT ;  /* 0x000000040500788c */ /* 0x000fe2000bf05070 */
[----:B------:R-:W-:Y:S01]  /*1a40*/  UMOV UR8, UR11 ;  /* 0x0000000b00087c82 */ /* 0x000fe20008000000 */
[----:B-1----:R-:W-:Y:S01]  /*1a50*/  ISETP.LE.AND P0, PT, R2, UR6, PT ;  /* 0x0000000602007c0c */ /* 0x002fe2000bf03270 */
[----:B------:R-:W-:-:S02]  /*1a60*/  UIADD3.64 UR32, UR8, 0x2, URZ ;  /* 0x0000000208207897 */ /* 0x000fc4000fffe03f */
[----:B------:R-:W-:Y:S01]  /*1a70*/  UMOV UR11, UR7 ;  /* 0x00000007000b7c82 */ /* 0x000fe20008000000 */
[----:B------:R-:W-:Y:S02]  /*1a80*/  USEL UR7, URZ, 0x1, UP0 ;  /* 0x000000013f077887 */ /* 0x000fe40008000000 */
[----:B------:R-:W-:Y:S02]  /*1a90*/  UIADD3.64 UR34, UR10, 0x2, URZ ;  /* 0x000000020a227897 */ /* 0x000fe4000fffe03f */
[----:B------:R-:W-:Y:S02]  /*1aa0*/  USEL UR5, UR5, URZ, UP0 ;  /* 0x0000003f05057287 */ /* 0x000fe40008000000 */
[----:B------:R-:W-:Y:S01]  /*1ab0*/  ULOP3.LUT UR4, UR4, UR7, URZ, 0x3c, !UPT ;  /* 0x0000000704047292 */ /* 0x000fe2000f8e3c3f */
[----:B------:R-:W-:Y:S04]  /*1ac0*/  HGMMA.64x64x16.F32.BF16 R24, gdesc[UR8], R24 ;  /* 0x00e00000081879f0 */ /* 0x000fe80008701818 */
[----:B------:R-:W-:Y:S01]  /*1ad0*/  HGMMA.64x64x16.F32.BF16 R24, gdesc[UR32], R24 ;  /* 0x00e00000201879f0 */ /* 0x000fe20008701818 */
[----:B------:R-:W-:-:S02]  /*1ae0*/  UIADD3.64 UR32, UR8, 0x4, URZ ;  /* 0x0000000408207897 */ /* 0x000fc4000fffe03f */
[----:B------:R-:W-:-:S09]  /*1af0*/  UIADD3.64 UR34, UR10, 0x4, URZ ;  /* 0x000000040a227897 */ /* 0x000fd2000fffe03f */
[----:B------:R-:W-:Y:S01]  /*1b00*/  HGMMA.64x64x16.F32.BF16 R24, gdesc[UR32], R24 ;  /* 0x00e00000201879f0 */ /* 0x000fe20008701818 */
[----:B------:R-:W-:Y:S02]  /*1b10*/  UIADD3.64 UR32, UR8, 0x1fe, URZ ;  /* 0x000001fe08207897 */ /* 0x000fe4000fffe03f */
[----:B------:R-:W-:-:S09]  /*1b20*/  UIADD3.64 UR34, UR10, 0x1fe, URZ ;  /* 0x000001fe0a227897 */ /* 0x000fd2000fffe03f */
[----:B------:R-:W-:Y:S01]  /*1b30*/  HGMMA.64x64x16.F32.BF16 R24, gdesc[UR32], R24 ;  /* 0x00e00000201879f0 */ /* 0x000fe20008701818 */
[----:B------:R-:W-:Y:S02]  /*1b40*/  UIADD3.64 UR32, UR8, 0x200, URZ ;  /* 0x0000020008207897 */ /* 0x000fe4000fffe03f */
[----:B------:R-:W-:-:S09]  /*1b50*/  UIADD3.64 UR34, UR10, 0x200, URZ ;  /* 0x000002000a227897 */ /* 0x000fd2000fffe03f */
[----:B------:R-:W-:Y:S01]  /*1b60*/  HGMMA.64x64x16.F32.BF16 R24, gdesc[UR32], R24 ;  /* 0x00e00000201879f0 */ /* 0x000fe20008701818 */
[----:B------:R-:W-:Y:S02]  /*1b70*/  UIADD3.64 UR32, UR8, 0x202, URZ ;  /* 0x0000020208207897 */ /* 0x000fe4000fffe03f */
[----:B------:R-:W-:Y:S02]  /*1b80*/  UIADD3.64 UR34, UR10, 0x202, URZ ;  /* 0x000002020a227897 */ /* 0x000fe4000fffe03f */
[----:B------:R-:W-:Y:S02]  /*1b90*/  UIADD3.64 UR8, UR8, 0x204, URZ ;  /* 0x0000020408087897 */ /* 0x000fe4000fffe03f */
[----:B------:R-:W-:-:S05]  /*1ba0*/  UIADD3.64 UR10, UR10, 0x204, URZ ;  /* 0x000002040a0a7897 */ /* 0x000fca000fffe03f */
[----:B------:R-:W-:Y:S04]  /*1bb0*/  HGMMA.64x64x16.F32.BF16 R24, gdesc[UR32], R24 ;  /* 0x00e00000201879f0 */ /* 0x000fe80008701818 */
[----:B------:R-:W-:Y:S01]  /*1bc0*/  HGMMA.64x64x16.F32.BF16 R24, gdesc[UR8], R24, gsb0 ;  /* 0x00e00000081879f0 */ /* 0x000fe20008001818 */
[----:B------:R-:W-:Y:S05]  /*1bd0*/  @!P0 BRA `(.L_x_49) ;  /* 0xfffffff800bc8947 */ /* 0x000fea000383ffff */
.L_x_47:
[----:B------:R-:W-:Y:S02]  /*1be0*/  WARPGROUP.DEPBAR.LE gsb0, 0x0 ;  /* 0x00008000000079c5 */ /* 0x000fe40000010000 */
[----:B----4-:R-:W-:Y:S01]  /*1bf0*/  BAR.SYNC.DEFER_BLOCKING 0x0 ;  /* 0x0000000000007b1d */ /* 0x010fe20000010000 */
[C---:B-1----:R-:W-:Y:S01]  /*1c00*/  IMAD.SHL.U32 R2, R0.reuse, 0x80, RZ ;  /* 0x0000008000027824 */ /* 0x042fe200078e00ff */
[----:B------:R-:W-:Y:S01]  /*1c10*/  F2FP.BF16.F32.PACK_AB R24, R25, R24 ;  /* 0x000000181918723e */ /* 0x000fe200000010ff */
[----:B------:R-:W-:Y:S01]  /*1c20*/  IMAD.SHL.U32 R3, R0, 0x40, RZ ;  /* 0x0000004000037824 */ /* 0x000fe200078e00ff */
[----:B------:R-:W-:Y:S02]  /*1c30*/  F2FP.BF16.F32.PACK_AB R25, R27, R26 ;  /* 0x0000001a1b19723e */ /* 0x000fe400000010ff */
[----:B------:R-:W-:Y:S02]  /*1c40*/  ELECT P0, URZ, PT ;  /* 0x00000000003f782f */ /* 0x000fe40003800000 */
[----:B------:R-:W-:Y:S01]  /*1c50*/  LOP3.LUT R2, R2, 0x780, RZ, 0xc0, !PT ;  /* 0x0000078002027812 */ /* 0x000fe200078ec0ff */
[----:B------:R-:W-:Y:S01]  /*1c60*/  UMOV UR13, UR27 ;  /* 0x0000001b000d7c82 */ /* 0x000fe20008000000 */
[----:B------:R-:W-:Y:S01]  /*1c70*/  F2FP.BF16.F32.PACK_AB R32, R33, R32 ;  /* 0x000000202120723e */ /* 0x000fe200000010ff */
[----:B------:R-:W-:Y:S01]  /*1c80*/  UMOV UR14, UR23 ;  /* 0x00000017000e7c82 */ /* 0x000fe20008000000 */
[----:B---3--:R-:W-:Y:S01]  /*1c90*/  LOP3.LUT R4, R2, 0x1800, R3, 0xf8, !PT ;  /* 0x0000180002047812 */ /* 0x008fe200078ef803 */
[----:B------:R-:W-:Y:S01]  /*1ca0*/  IMAD.SHL.U32 R2, R0, 0x10, RZ ;  /* 0x0000001000027824 */ /* 0x000fe200078e00ff */
[----:B------:R-:W-:-:S02]  /*1cb0*/  F2FP.BF16.F32.PACK_AB R26, R29, R28 ;  /* 0x0000001c1d1a723e */ /* 0x000fc400000010ff */
[----:B------:R-:W-:Y:S02]  /*1cc0*/  F2FP.BF16.F32.PACK_AB R27, R31, R30 ;  /* 0x0000001e1f1b723e */ /* 0x000fe400000010ff */
[----:B------:R-:W-:Y:S02]  /*1cd0*/  LOP3.LUT R3, R2, 0x70, RZ, 0xc0, !PT ;  /* 0x0000007002037812 */ /* 0x000fe400078ec0ff */
[----:B------:R-:W-:Y:S02]  /*1ce0*/  F2FP.BF16.F32.PACK_AB R33, R35, R34 ;  /* 0x000000222321723e */ /* 0x000fe400000010ff */
[----:B------:R-:W-:Y:S02]  /*1cf0*/  LOP3.LUT R3, R3, 0x10, R0, 0x78, !PT ;  /* 0x0000001003037812 */ /* 0x000fe400078e7800 */
[----:B------:R-:W-:Y:S01]  /*1d00*/  F2FP.BF16.F32.PACK_AB R40, R41, R40 ;  /* 0x000000282928723e */ /* 0x000fe200000010ff */
[----:B------:R-:W1:Y:S02]  /*1d10*/  @!P2 SYNCS.CCTL.IV [UR12+0x20000] ;  /* 0x02000000ff00a9b1 */ /* 0x000e64000800000c */
[----:B-1----:R-:W-:Y:S01]  /*1d20*/  BAR.SYNC.DEFER_BLOCKING 0x0 ;  /* 0x0000000000007b1d */ /* 0x002fe20000010000 */
[----:B------:R-:W-:-:S02]  /*1d30*/  LOP3.LUT R3, R4, R3, RZ, 0xfc, !PT ;  /* 0x0000000304037212 */ /* 0x000fc400078efcff */
[----:B------:R-:W-:Y:S02]  /*1d40*/  F2FP.BF16.F32.PACK_AB R34, R37, R36 ;  /* 0x000000242522723e */ /* 0x000fe400000010ff */
[C---:B------:R-:W-:Y:S01]  /*1d50*/  LOP3.LUT R2, R3.reuse, 0x20, RZ, 0x3c, !PT ;  /* 0x0000002003027812 */ /* 0x040fe200078e3cff */
[C---:B------:R-:W-:Y:S01]  /*1d60*/  VIADD R0, R3.reuse, UR12 ;  /* 0x0000000c03007c36 */ /* 0x040fe20008000000 */
[C---:B------:R-:W-:Y:S02]  /*1d70*/  LOP3.LUT R4, R3.reuse, 0x40, RZ, 0x3c, !PT ;  /* 0x0000004003047812 */ /* 0x040fe400078e3cff */
[----:B------:R-:W-:Y:S01]  /*1d80*/  LOP3.LUT R3, R3, 0x60, RZ, 0x3c, !PT ;  /* 0x0000006003037812 */ /* 0x000fe200078e3cff */
[----:B------:R-:W-:Y:S01]  /*1d90*/  VIADD R2, R2, UR12 ;  /* 0x0000000c02027c36 */ /* 0x000fe20008000000 */
[----:B------:R-:W-:Y:S01]  /*1da0*/  F2FP.BF16.F32.PACK_AB R35, R39, R38 ;  /* 0x000000262723723e */ /* 0x000fe200000010ff */
[----:B------:R-:W-:Y:S01]  /*1db0*/  VIADD R4, R4, UR12 ;  /* 0x0000000c04047c36 */ /* 0x000fe20008000000 */
[----:B------:R-:W-:Y:S01]  /*1dc0*/  F2FP.BF16.F32.PACK_AB R41, R43, R42 ;  /* 0x0000002a2b29723e */ /* 0x000fe200000010ff */
[----:B------:R-:W-:Y:S01]  /*1dd0*/  VIADD R3, R3, UR12 ;  /* 0x0000000c03037c36 */ /* 0x000fe20008000000 */
[----:B------:R-:W-:-:S02]  /*1de0*/  F2FP.BF16.F32.PACK_AB R48, R49, R48 ;  /* 0x000000303130723e */ /* 0x000fc400000010ff */
[----:B------:R-:W-:Y:S02]  /*1df0*/  F2FP.BF16.F32.PACK_AB R42, R45, R44 ;  /* 0x0000002c2d2a723e */ /* 0x000fe400000010ff */
[----:B------:R-:W-:Y:S02]  /*1e00*/  F2FP.BF16.F32.PACK_AB R43, R47, R46 ;  /* 0x0000002e2f2b723e */ /* 0x000fe400000010ff */
[----:B------:R-:W-:Y:S02]  /*1e10*/  F2FP.BF16.F32.PACK_AB R49, R51, R50 ;  /* 0x000000323331723e */ /* 0x000fe400000010ff */
[----:B------:R-:W-:Y:S01]  /*1e20*/  F2FP.BF16.F32.PACK_AB R50, R53, R52 ;  /* 0x000000343532723e */ /* 0x000fe200000010ff */
[----:B------:R-:W1:Y:S02]  /*1e30*/  @!P2 SYNCS.CCTL.IV [UR12+0x20008] ;  /* 0x02000800ff00a9b1 */ /* 0x000e64000800000c */
[----:B-1----:R-:W-:Y:S01]  /*1e40*/  BAR.SYNC.DEFER_BLOCKING 0x0 ;  /* 0x0000000000007b1d */ /* 0x002fe20000010000 */
[----:B------:R-:W-:-:S02]  /*1e50*/  F2FP.BF16.F32.PACK_AB R51, R55, R54 ;  /* 0x000000363733723e */ /* 0x000fc400000010ff */
[----:B------:R-:W-:-:S13]  /*1e60*/  ISETP.LT.U32.AND P0, PT, R6, 0x20, P0 ;  /* 0x000000200600780c */ /* 0x000fda0000701070 */
[----:B------:R-:W-:Y:S01]  /*1e70*/  VOTEU.ANY UP0, P0 ;  /* 0x00000000003f7886 */ /* 0x000fe20000000100 */
[----:B------:R-:W-:-:S04]  /*1e80*/  VOTEU.ANY UP1, P0 ;  /* 0x00000000003f7886 */ /* 0x000fc80000020100 */
[----:B--2---:R-:W-:Y:S01]  /*1e90*/  @UP0 UMOV UR6, UR28 ;  /* 0x0000001c00060c82 */ /* 0x004fe20008000000 */
[----:B------:R-:W-:Y:S01]  /*1ea0*/  @UP0 UMOV UR7, UR29 ;  /* 0x0000001d00070c82 */ /* 0x000fe20008000000 */
[----:B------:R-:W1:Y:S02]  /*1eb0*/  @!P2 SYNCS.CCTL.IV [UR12+0x20010] ;  /* 0x02001000ff00a9b1 */ /* 0x000e64000800000c */
[----:B-1----:R-:W-:Y:S06]  /*1ec0*/  BAR.SYNC.DEFER_BLOCKING 0x0 ;  /* 0x0000000000007b1d */ /* 0x002fec0000010000 */
[----:B------:R-:W1:Y:S02]  /*1ed0*/  @!P2 SYNCS.CCTL.IV [UR12+0x20018] ;  /* 0x02001800ff00a9b1 */ /* 0x000e64000800000c */
[----:B-1----:R-:W-:Y:S04]  /*1ee0*/  STSM.16.M88.4 [R0], R24 ;  /* 0x0000001800007844 */ /* 0x002fe80000000200 */
[----:B------:R-:W-:Y:S04]  /*1ef0*/  STSM.16.M88.4 [R2], R32 ;  /* 0x0000002002007844 */ /* 0x000fe80000000200 */
[----:B------:R-:W-:Y:S04]  /*1f00*/  STSM.16.M88.4 [R4], R40 ;  /* 0x0000002804007844 */ /* 0x000fe80000000200 */
[----:B------:R-:W-:Y:S01]  /*1f10*/  STSM.16.M88.4 [R3], R48 ;  /* 0x0000003003007844 */ /* 0x000fe20000000200 */
[----:B------:R1:W-:Y:S06]  /*1f20*/  MEMBAR.ALL.CTA ;  /* 0x0000000000007992 */ /* 0x0003ec0000008000 */
[----:B-1----:R-:W1:Y:S02]  /*1f30*/  FENCE.VIEW.ASYNC.S ;  /* 0x00000000000073c6 */ /* 0x002e640000000000 */
[----:B-1----:R-:W-:Y:S06]  /*1f40*/  BAR.SYNC.DEFER_BLOCKING 0x0 ;  /* 0x0000000000007b1d */ /* 0x002fec0000010000 */
[----:B------:R1:W-:Y:S01]  /*1f50*/  @UP1 UTMASTG.2D [UR12], [UR6] ;  /* 0x0000000c060013b5 */ /* 0x0003e20008008000 */
[----:B------:R0:W-:Y:S01]  /*1f60*/  UTMACMDFLUSH ;  /* 0x00000000000079b7 */ /* 0x0001e20000000000 */
[----:B------:R-:W-:-:S04]  /*1f70*/  DEPBAR.LE SB0, 0x0 ;  /* 0x000080000000791a */ /* 0x000fc80000000000 */
[----:B------:R-:W-:Y:S06]  /*1f80*/  BAR.SYNC.DEFER_BLOCKING 0x0 ;  /* 0x0000000000007b1d */ /* 0x000fec0000010000 */
[----:B-1----:R-:W-:Y:S05]  /*1f90*/  EXIT ;  /* 0x000000000000794d */ /* 0x002fea0003800000 */
.L_x_48:
[----:B------:R-:W1:Y:S02]  /*1fa0*/  SYNCS.PHASECHK.TRANS64.TRYWAIT P0, [UR14+0x20000], R2 ;  /* 0x02000002ff0075a7 */ /* 0x000e64000800014e */
[----:B-1----:R-:W-:Y:S05]  /*1fb0*/  @!P0 BRA `(.L_x_48) ;  /* 0xfffffffc00f88947 */ /* 0x002fea000383ffff */
[----:B------:R-:W-:Y:S05]  /*1fc0*/  BRA `(.L_x_50) ;  /* 0xfffffff8004c7947 */ /* 0x000fea000383ffff */
.L_x_51:
[----:B------:R-:W-:-:S00]  /*1fd0*/  BRA `(.L_x_51) ;  /* 0xfffffffc00fc7947 */ /* 0x000fc0000383ffff */
[----:B------:R-:W-:-:S00]  /*1fe0*/  NOP ;  /* 0x0000000000007918 */ /* 0x000fc00000000000 */
        /* <DEDUP_REMOVED lines=9> */
.L_x_52:


//--------------------- .nv.shared.gluon_wgmma    --------------------------
	.section	.nv.shared.gluon_wgmma,"aw",@nobits
	.sectionflags	@""
	.align	16
	.zero		1024


//--------------------- .nv.shared.reserved.0     --------------------------
	.section	.nv.shared.reserved.0,"aw",@nobits
	.weak		__nv_reservedSMEM_offset_0_alias
	.size		__nv_reservedSMEM_offset_0_alias, 0, 0
	.other		__nv_reservedSMEM_offset_0_alias,@"STO_CUDA_RESERVED_SHARED STV_DEFAULT"
__nv_reservedSMEM_offset_0_alias:
	.zero		0


//--------------------- .nv.constant0.gluon_wgmma --------------------------
	.section	.nv.constant0.gluon_wgmma,"a",@progbits
	.sectionflags	@""
	.align	4
.nv.constant0.gluon_wgmma:
	.zero		608


//--------------------- SYMBOLS --------------------------

	.type		.nv.reservedSmem.offset0,@object
	.size		.nv.reservedSmem.offset0,0x4
